	.target	sm_90a

	.elftype	@"ET_EXEC"


//--------------------- .note.nv.tkinfo           --------------------------
	.section	.note.nv.tkinfo,"",@"SHT_NOTE"
	.sectionflags	@"SHF_NOTE_NV_TKINFO"
	.tkinfo
        /*0018*/ 	.word	0x00000002
        /*0030*/ 	.string	""
        /*0030*/ 	.string	"ptxas"
        /*0030*/ 	.string	"Cuda compilation tools, release 13.0, V13.0.88"
        /*0030*/ 	.string	"Build cuda_13.0.r13.0/compiler.36424714_0"
        /*0030*/ 	.string	"-arch sm_90a -m 64 "



//--------------------- .note.nv.cuinfo           --------------------------
	.section	.note.nv.cuinfo,"",@"SHT_NOTE"
	.sectionflags	@"SHF_NOTE_NV_CUINFO"
        /*0018*/ 	.short	0x0002
        /*001a*/ 	.short	0x005a
        /*001c*/ 	.short	0x0082
	.zero		2


//--------------------- .nv.info                  --------------------------
	.section	.nv.info,"",@"SHT_CUDA_INFO"
	.align	4


	//----- nvinfo : EIATTR_REGCOUNT
	.align		4
        /*0000*/ 	.byte	0x04, 0x2f
        /*0002*/ 	.short	(.L_12 - .L_11)
	.align		4
.L_11:
        /*0004*/ 	.word	index@(_ZN7cutlass13device_kernelINS_4gemm6kernel13GemmUniversalIN4cute5tupleIJiiiiEEENS1_10collective13CollectiveMmaINS1_40MainloopSm90TmaGmmaWarpSpecializedSparseILi4ENS5_IJNS4_1CILi1EEESB_SB_EEENS1_35KernelTmaWarpSpecializedCooperativeEEENS5_IJNSA_ILi128EEESF_SF_EEENS_6half_tENS5_IJNS4_6LayoutINS5_IJiNS5_IJNSA_ILi2EEEiEEEiEEENS5_IJlNS5_IJSB_SJ_EEElEEEEENSI_INS5_IJNS5_IJNS5_IJNSA_ILi8EEESJ_NSA_ILi4EEEEEEiEEENS5_IJNS5_IJNSA_ILi16EEESJ_SQ_EEEiEEEiEEENS5_IJNS5_IJNS5_IJSF_ST_NSA_ILi2048EEEEEENSA_ILi8192EEEEEENS5_IJNS5_IJSB_NSA_ILi1024EEENSA_ILi32EEEEEElEEElEEEEEEEESH_NS5_IJlSB_lEEENS4_8TiledMMAINS4_8MMA_AtomIJNS4_4SM904GMMA6SPARSE27GMMA_64x128x32_F32F16F16_SSILNS1C_5MajorE0ELS1F_0ELNS1C_7ScaleInE1ELS1G_1ELNS1C_9SparseSelE0EEEEEENSI_INS5_IJSJ_SB_SB_EEENS5_IJSB_NSA_ILi0EEES1L_EEEEENS5_IJNS4_10UnderscoreES1O_S1O_EEEEENS4_13SM90_TMA_LOADENS4_14ComposedLayoutINS4_7SwizzleILi3ELi4ELi3EEENS4_25smem_sparse_ptr_flag_bitsILi2ELi16EEENSI_INS5_IJNS5_IJSB_SP_EEENS5_IJSJ_NSA_ILi64EEEEEEEEENS5_IJNS5_IJS1L_SF_EEESM_EEEEEEEvNS4_8identityES1R_NS1S_IS1U_NS4_18smem_ptr_flag_bitsILi16EEENSI_INS5_IJSP_S1Y_EEENS5_IJS1Y_SB_EEEEEEEvS25_EENS_8epilogue10collective6detail29Sm90TmaWarpSpecializedAdapterINS2E_15DefaultEpilogueIfNS5_IJSB_llEEES2I_NS2D_6thread17LinearCombinationIfLi1EffLNS2J_9ScaleType4KindE0ELNS_15FloatRoundStyleE2EfEENS1_15EpilogueDefaultEEEEEvvEEEEvNT_6ParamsE)
        /*0008*/ 	.word	0x000000a8


	//----- nvinfo : EIATTR_FRAME_SIZE
	.align		4
.L_12:
        /*000c*/ 	.byte	0x04, 0x11
        /*000e*/ 	.short	(.L_14 - .L_13)
	.align		4
.L_13:
        /*0010*/ 	.word	index@(_ZN7cutlass13device_kernelINS_4gemm6kernel13GemmUniversalIN4cute5tupleIJiiiiEEENS1_10collective13CollectiveMmaINS1_40MainloopSm90TmaGmmaWarpSpecializedSparseILi4ENS5_IJNS4_1CILi1EEESB_SB_EEENS1_35KernelTmaWarpSpecializedCooperativeEEENS5_IJNSA_ILi128EEESF_SF_EEENS_6half_tENS5_IJNS4_6LayoutINS5_IJiNS5_IJNSA_ILi2EEEiEEEiEEENS5_IJlNS5_IJSB_SJ_EEElEEEEENSI_INS5_IJNS5_IJNS5_IJNSA_ILi8EEESJ_NSA_ILi4EEEEEEiEEENS5_IJNS5_IJNSA_ILi16EEESJ_SQ_EEEiEEEiEEENS5_IJNS5_IJNS5_IJSF_ST_NSA_ILi2048EEEEEENSA_ILi8192EEEEEENS5_IJNS5_IJSB_NSA_ILi1024EEENSA_ILi32EEEEEElEEElEEEEEEEESH_NS5_IJlSB_lEEENS4_8TiledMMAINS4_8MMA_AtomIJNS4_4SM904GMMA6SPARSE27GMMA_64x128x32_F32F16F16_SSILNS1C_5MajorE0ELS1F_0ELNS1C_7ScaleInE1ELS1G_1ELNS1C_9SparseSelE0EEEEEENSI_INS5_IJSJ_SB_SB_EEENS5_IJSB_NSA_ILi0EEES1L_EEEEENS5_IJNS4_10UnderscoreES1O_S1O_EEEEENS4_13SM90_TMA_LOADENS4_14ComposedLayoutINS4_7SwizzleILi3ELi4ELi3EEENS4_25smem_sparse_ptr_flag_bitsILi2ELi16EEENSI_INS5_IJNS5_IJSB_SP_EEENS5_IJSJ_NSA_ILi64EEEEEEEEENS5_IJNS5_IJS1L_SF_EEESM_EEEEEEEvNS4_8identityES1R_NS1S_IS1U_NS4_18smem_ptr_flag_bitsILi16EEENSI_INS5_IJSP_S1Y_EEENS5_IJS1Y_SB_EEEEEEEvS25_EENS_8epilogue10collective6detail29Sm90TmaWarpSpecializedAdapterINS2E_15DefaultEpilogueIfNS5_IJSB_llEEES2I_NS2D_6thread17LinearCombinationIfLi1EffLNS2J_9ScaleType4KindE0ELNS_15FloatRoundStyleE2EfEENS1_15EpilogueDefaultEEEEEvvEEEEvNT_6ParamsE)
        /*0014*/ 	.word	0x00000000


	//----- nvinfo : EIATTR_MIN_STACK_SIZE
	.align		4
.L_14:
        /*0018*/ 	.byte	0x04, 0x12
        /*001a*/ 	.short	(.L_16 - .L_15)
	.align		4
.L_15:
        /*001c*/ 	.word	index@(_ZN7cutlass13device_kernelINS_4gemm6kernel13GemmUniversalIN4cute5tupleIJiiiiEEENS1_10collective13CollectiveMmaINS1_40MainloopSm90TmaGmmaWarpSpecializedSparseILi4ENS5_IJNS4_1CILi1EEESB_SB_EEENS1_35KernelTmaWarpSpecializedCooperativeEEENS5_IJNSA_ILi128EEESF_SF_EEENS_6half_tENS5_IJNS4_6LayoutINS5_IJiNS5_IJNSA_ILi2EEEiEEEiEEENS5_IJlNS5_IJSB_SJ_EEElEEEEENSI_INS5_IJNS5_IJNS5_IJNSA_ILi8EEESJ_NSA_ILi4EEEEEEiEEENS5_IJNS5_IJNSA_ILi16EEESJ_SQ_EEEiEEEiEEENS5_IJNS5_IJNS5_IJSF_ST_NSA_ILi2048EEEEEENSA_ILi8192EEEEEENS5_IJNS5_IJSB_NSA_ILi1024EEENSA_ILi32EEEEEElEEElEEEEEEEESH_NS5_IJlSB_lEEENS4_8TiledMMAINS4_8MMA_AtomIJNS4_4SM904GMMA6SPARSE27GMMA_64x128x32_F32F16F16_SSILNS1C_5MajorE0ELS1F_0ELNS1C_7ScaleInE1ELS1G_1ELNS1C_9SparseSelE0EEEEEENSI_INS5_IJSJ_SB_SB_EEENS5_IJSB_NSA_ILi0EEES1L_EEEEENS5_IJNS4_10UnderscoreES1O_S1O_EEEEENS4_13SM90_TMA_LOADENS4_14ComposedLayoutINS4_7SwizzleILi3ELi4ELi3EEENS4_25smem_sparse_ptr_flag_bitsILi2ELi16EEENSI_INS5_IJNS5_IJSB_SP_EEENS5_IJSJ_NSA_ILi64EEEEEEEEENS5_IJNS5_IJS1L_SF_EEESM_EEEEEEEvNS4_8identityES1R_NS1S_IS1U_NS4_18smem_ptr_flag_bitsILi16EEENSI_INS5_IJSP_S1Y_EEENS5_IJS1Y_SB_EEEEEEEvS25_EENS_8epilogue10collective6detail29Sm90TmaWarpSpecializedAdapterINS2E_15DefaultEpilogueIfNS5_IJSB_llEEES2I_NS2D_6thread17LinearCombinationIfLi1EffLNS2J_9ScaleType4KindE0ELNS_15FloatRoundStyleE2EfEENS1_15EpilogueDefaultEEEEEvvEEEEvNT_6ParamsE)
        /*0020*/ 	.word	0x00000000
.L_16:


//--------------------- .nv.compat                --------------------------
	.section	.nv.compat,"",@"SHT_CUDA_COMPAT_INFO"
	.align	4
        /*0000*/ 	.byte	0x02, 0x09, 0x01, 0x00, 0x02, 0x02, 0x04, 0x00, 0x02, 0x05, 0x05, 0x00, 0x03, 0x07, 0x01, 0x01
        /*0010*/ 	.byte	0x02, 0x03, 0x01, 0x00, 0x02, 0x06, 0x01, 0x00, 0x04, 0x0b, 0x08, 0x00, 0x00, 0x00, 0x00, 0x00
        /*0020*/ 	.byte	0x00, 0x00, 0x00, 0x00


//--------------------- .nv.info._ZN7cutlass13device_kernelINS_4gemm6kernel13GemmUniversalIN4cute5tupleIJiiiiEEENS1_10collective13CollectiveMmaINS1_40MainloopSm90TmaGmmaWarpSpecializedSparseILi4ENS5_IJNS4_1CILi1EEESB_SB_EEENS1_35KernelTmaWarpSpecializedCooperativeEEENS5_IJNSA_ILi128EEESF_SF_EEENS_6half_tENS5_IJNS4_6LayoutINS5_IJiNS5_IJNSA_ILi2EEEiEEEiEEENS5_IJlNS5_IJSB_SJ_EEElEEEEENSI_INS5_IJNS5_IJNS5_IJNSA_ILi8EEESJ_NSA_ILi4EEEEEEiEEENS5_IJNS5_IJNSA_ILi16EEESJ_SQ_EEEiEEEiEEENS5_IJNS5_IJNS5_IJSF_ST_NSA_ILi2048EEEEEENSA_ILi8192EEEEEENS5_IJNS5_IJSB_NSA_ILi1024EEENSA_ILi32EEEEEElEEElEEEEEEEESH_NS5_IJlSB_lEEENS4_8TiledMMAINS4_8MMA_AtomIJNS4_4SM904GMMA6SPARSE27GMMA_64x128x32_F32F16F16_SSILNS1C_5MajorE0ELS1F_0ELNS1C_7ScaleInE1ELS1G_1ELNS1C_9SparseSelE0EEEEEENSI_INS5_IJSJ_SB_SB_EEENS5_IJSB_NSA_ILi0EEES1L_EEEEENS5_IJNS4_10UnderscoreES1O_S1O_EEEEENS4_13SM90_TMA_LOADENS4_14ComposedLayoutINS4_7SwizzleILi3ELi4ELi3EEENS4_25smem_sparse_ptr_flag_bitsILi2ELi16EEENSI_INS5_IJNS5_IJSB_SP_EEENS5_IJSJ_NSA_ILi64EEEEEEEEENS5_IJNS5_IJS1L_SF_EEESM_EEEEEEEvNS4_8identityES1R_NS1S_IS1U_NS4_18smem_ptr_flag_bitsILi16EEENSI_INS5_IJSP_S1Y_EEENS5_IJS1Y_SB_EEEEEEEvS25_EENS_8epilogue10collective6detail29Sm90TmaWarpSpecializedAdapterINS2E_15DefaultEpilogueIfNS5_IJSB_llEEES2I_NS2D_6thread17LinearCombinationIfLi1EffLNS2J_9ScaleType4KindE0ELNS_15FloatRoundStyleE2EfEENS1_15EpilogueDefaultEEEEEvvEEEEvNT_6ParamsE --------------------------
	.section	.nv.info._ZN7cutlass13device_kernelINS_4gemm6kernel13GemmUniversalIN4cute5tupleIJiiiiEEENS1_10collective13CollectiveMmaINS1_40MainloopSm90TmaGmmaWarpSpecializedSparseILi4ENS5_IJNS4_1CILi1EEESB_SB_EEENS1_35KernelTmaWarpSpecializedCooperativeEEENS5_IJNSA_ILi128EEESF_SF_EEENS_6half_tENS5_IJNS4_6LayoutINS5_IJiNS5_IJNSA_ILi2EEEiEEEiEEENS5_IJlNS5_IJSB_SJ_EEElEEEEENSI_INS5_IJNS5_IJNS5_IJNSA_ILi8EEESJ_NSA_ILi4EEEEEEiEEENS5_IJNS5_IJNSA_ILi16EEESJ_SQ_EEEiEEEiEEENS5_IJNS5_IJNS5_IJSF_ST_NSA_ILi2048EEEEEENSA_ILi8192EEEEEENS5_IJNS5_IJSB_NSA_ILi1024EEENSA_ILi32EEEEEElEEElEEEEEEEESH_NS5_IJlSB_lEEENS4_8TiledMMAINS4_8MMA_AtomIJNS4_4SM904GMMA6SPARSE27GMMA_64x128x32_F32F16F16_SSILNS1C_5MajorE0ELS1F_0ELNS1C_7ScaleInE1ELS1G_1ELNS1C_9SparseSelE0EEEEEENSI_INS5_IJSJ_SB_SB_EEENS5_IJSB_NSA_ILi0EEES1L_EEEEENS5_IJNS4_10UnderscoreES1O_S1O_EEEEENS4_13SM90_TMA_LOADENS4_14ComposedLayoutINS4_7SwizzleILi3ELi4ELi3EEENS4_25smem_sparse_ptr_flag_bitsILi2ELi16EEENSI_INS5_IJNS5_IJSB_SP_EEENS5_IJSJ_NSA_ILi64EEEEEEEEENS5_IJNS5_IJS1L_SF_EEESM_EEEEEEEvNS4_8identityES1R_NS1S_IS1U_NS4_18smem_ptr_flag_bitsILi16EEENSI_INS5_IJSP_S1Y_EEENS5_IJS1Y_SB_EEEEEEEvS25_EENS_8epilogue10collective6detail29Sm90TmaWarpSpecializedAdapterINS2E_15DefaultEpilogueIfNS5_IJSB_llEEES2I_NS2D_6thread17LinearCombinationIfLi1EffLNS2J_9ScaleType4KindE0ELNS_15FloatRoundStyleE2EfEENS1_15EpilogueDefaultEEEEEvvEEEEvNT_6ParamsE,"",@"SHT_CUDA_INFO"
	.sectionflags	@""
	.align	4


	//----- nvinfo : EIATTR_CUDA_API_VERSION
	.align		4
        /*0000*/ 	.byte	0x04, 0x37
        /*0002*/ 	.short	(.L_18 - .L_17)
.L_17:
        /*0004*/ 	.word	0x00000082


	//----- nvinfo : EIATTR_KPARAM_INFO
	.align		4
.L_18:
        /*0008*/ 	.byte	0x04, 0x17
        /*000a*/ 	.short	(.L_20 - .L_19)
.L_19:
        /*000c*/ 	.word	0x00000000
        /*0010*/ 	.short	0x0000
        /*0012*/ 	.short	0x0070
        /*0014*/ 	.byte	0x00, 0xf0, 0x01, 0x14


	//----- nvinfo : EIATTR_SPARSE_MMA_MASK
	.align		4
.L_20:
        /*0018*/ 	.byte	0x03, 0x50
        /*001a*/ 	.short	0x0002


	//----- nvinfo : EIATTR_MAXREG_COUNT
	.align		4
        /*001c*/ 	.byte	0x03, 0x1b
        /*001e*/ 	.short	0x00a8


	//----- nvinfo : EIATTR_NUM_BARRIERS
	.align		4
        /*0020*/ 	.byte	0x02, 0x4c
        /*0022*/ 	.byte	0x01
	.zero		1


	//----- nvinfo : EIATTR_MERCURY_ISA_VERSION
	.align		4
        /*0024*/ 	.byte	0x03, 0x5f
        /*0026*/ 	.short	0x0101


	//----- nvinfo : EIATTR_INT_WARP_WIDE_INSTR_OFFSETS
	.align		4
        /*0028*/ 	.byte	0x04, 0x31
        /*002a*/ 	.short	(.L_22 - .L_21)


	//   ....[0]....
.L_21:
        /*002c*/ 	.word	0x000003d0


	//   ....[1]....
        /*0030*/ 	.word	0x00000400


	//   ....[2]....
        /*0034*/ 	.word	0x00000500


	//----- nvinfo : EIATTR_COOP_GROUP_MASK_REGIDS
	.align		4
.L_22:
        /*0038*/ 	.byte	0x04, 0x29
        /*003a*/ 	.short	(.L_24 - .L_23)


	//   ....[0]....
.L_23:
        /*003c*/ 	.word	0xffffffff


	//   ....[1]....
        /*0040*/ 	.word	0xffffffff


	//   ....[2]....
        /*0044*/ 	.word	0xffffffff


	//   ....[3]....
        /*0048*/ 	.word	0xffffffff


	//   ....[4]....
        /*004c*/ 	.word	0xffffffff


	//----- nvinfo : EIATTR_COOP_GROUP_INSTR_OFFSETS
	.align		4
.L_24:
        /*0050*/ 	.byte	0x04, 0x28
        /*0052*/ 	.short	(.L_26 - .L_25)


	//   ....[0]....
.L_25:
        /*0054*/ 	.word	0x00000060


	//   ....[1]....
        /*0058*/ 	.word	0x00000070


	//   ....[2]....
        /*005c*/ 	.word	0x00000160


	//   ....[3]....
        /*0060*/ 	.word	0x000002f0


	//   ....[4]....
        /*0064*/ 	.word	0x00001260


	//----- nvinfo : EIATTR_REG_RECONFIG
	.align		4
.L_26:
        /*0068*/ 	.byte	0x01, 0x54
	.zero		2


	//----- nvinfo : EIATTR_MBARRIER_INSTR_OFFSETS
	.align		4
        /*006c*/ 	.byte	0x04, 0x39
        /*006e*/ 	.short	(.L_28 - .L_27)


	//   ....[0]....
.L_27:
        /*0070*/ 	.word	0x00000260
        /*0074*/ 	.word	0x000000ff
        /*0078*/ 	.word	0x00000000
        /*007c*/ 	.short	0x0100
        /*007e*/ 	.byte	0x08
	.zero		1


	//   ....[1]....
        /*0080*/ 	.word	0x00000270
        /*0084*/ 	.word	0x000000ff
        /*0088*/ 	.word	0x00000020
        /*008c*/ 	.short	0x0100
        /*008e*/ 	.byte	0x08
	.zero		1


	//   ....[2]....
        /*0090*/ 	.word	0x00000280
        /*0094*/ 	.word	0x000000ff
        /*0098*/ 	.word	0x00000008
        /*009c*/ 	.short	0x0100
        /*009e*/ 	.byte	0x08
	.zero		1


	//   ....[3]....
        /*00a0*/ 	.word	0x00000290
        /*00a4*/ 	.word	0x000000ff
        /*00a8*/ 	.word	0x00000028
        /*00ac*/ 	.short	0x0100
        /*00ae*/ 	.byte	0x08
	.zero		1


	//   ....[4]....
        /*00b0*/ 	.word	0x000002a0
        /*00b4*/ 	.word	0x000000ff
        /*00b8*/ 	.word	0x00000010
        /*00bc*/ 	.short	0x0100
        /*00be*/ 	.byte	0x08
	.zero		1


	//   ....[5]....
        /*00c0*/ 	.word	0x000002b0
        /*00c4*/ 	.word	0x000000ff
        /*00c8*/ 	.word	0x00000030
        /*00cc*/ 	.short	0x0100
        /*00ce*/ 	.byte	0x08
	.zero		1


	//   ....[6]....
        /*00d0*/ 	.word	0x000002c0
        /*00d4*/ 	.word	0x000000ff
        /*00d8*/ 	.word	0x00000018
        /*00dc*/ 	.short	0x0100
        /*00de*/ 	.byte	0x08
	.zero		1


	//   ....[7]....
        /*00e0*/ 	.word	0x000002d0
        /*00e4*/ 	.word	0x000000ff
        /*00e8*/ 	.word	0x00000038
        /*00ec*/ 	.short	0x0100
        /*00ee*/ 	.byte	0x08
	.zero		1


	//   ....[8]....
        /*00f0*/ 	.word	0x00000570
        /*00f4*/ 	.word	0x000000ff
        /*00f8*/ 	.word	0x00000050
        /*00fc*/ 	.short	0x0100
        /*00fe*/ 	.byte	0x08
	.zero		1


	//   ....[9]....
        /*0100*/ 	.word	0x000005e0
        /*0104*/ 	.word	0x000000ff
        /*0108*/ 	.word	0x00000058
        /*010c*/ 	.short	0x0100
        /*010e*/ 	.byte	0x08
	.zero		1


	//   ....[10]....
        /*0110*/ 	.word	0x00001620
        /*0114*/ 	.word	0x000000ff
        /*0118*/ 	.word	0x00000000
        /*011c*/ 	.short	0x010a
        /*011e*/ 	.byte	0x08
	.zero		1


	//   ....[11]....
        /*0120*/ 	.word	0x00001660
        /*0124*/ 	.word	0x000000ff
        /*0128*/ 	.word	0x00000000
        /*012c*/ 	.short	0x010a
        /*012e*/ 	.byte	0x08
	.zero		1


	//   ....[12]....
        /*0130*/ 	.word	0x000018d0
        /*0134*/ 	.word	0x00000058
        /*0138*/ 	.word	0x00000000
        /*013c*/ 	.short	0x0101
        /*013e*/ 	.byte	0x3f
	.zero		1


	//   ....[13]....
        /*0140*/ 	.word	0x000074b0
        /*0144*/ 	.word	0x00000014
        /*0148*/ 	.word	0x00000020
        /*014c*/ 	.short	0x010a
        /*014e*/ 	.byte	0x3f
	.zero		1


	//   ....[14]....
        /*0150*/ 	.word	0x00007990
        /*0154*/ 	.word	0x00000005
        /*0158*/ 	.word	0x00000058
        /*015c*/ 	.short	0x0101
        /*015e*/ 	.byte	0x3f
	.zero		1


	//   ....[15]....
        /*0160*/ 	.word	0x00008090
        /*0164*/ 	.word	0x00000005
        /*0168*/ 	.word	0x00000000
        /*016c*/ 	.short	0x010a
        /*016e*/ 	.byte	0x3f
	.zero		1


	//   ....[16]....
        /*0170*/ 	.word	0x00008110
        /*0174*/ 	.word	0x00000007
        /*0178*/ 	.word	0x00000000
        /*017c*/ 	.short	0x010a
        /*017e*/ 	.byte	0x3f
	.zero		1


	//   ....[17]....
        /*0180*/ 	.word	0x000081a0
        /*0184*/ 	.word	0x00000006
        /*0188*/ 	.word	0x00000000
        /*018c*/ 	.short	0x010a
        /*018e*/ 	.byte	0x3f
	.zero		1


	//   ....[18]....
        /*0190*/ 	.word	0x00008230
        /*0194*/ 	.word	0x00000003
        /*0198*/ 	.word	0x00000000
        /*019c*/ 	.short	0x010a
        /*019e*/ 	.byte	0x3f
	.zero		1


	//   ....[19]....
        /*01a0*/ 	.word	0x000082a0
        /*01a4*/ 	.word	0x00000059
        /*01a8*/ 	.word	0x00000000
        /*01ac*/ 	.short	0x010a
        /*01ae*/ 	.byte	0x3f
	.zero		1


	//   ....[20]....
        /*01b0*/ 	.word	0x00008370
        /*01b4*/ 	.word	0x00000014
        /*01b8*/ 	.word	0x00000020
        /*01bc*/ 	.short	0x010a
        /*01be*/ 	.byte	0x3f
	.zero		1


	//   ....[21]....
        /*01c0*/ 	.word	0x00008450
        /*01c4*/ 	.word	0x00000005
        /*01c8*/ 	.word	0x00000000
        /*01cc*/ 	.short	0x010a
        /*01ce*/ 	.byte	0x3f
	.zero		1


	//   ....[22]....
        /*01d0*/ 	.word	0x000084a0
        /*01d4*/ 	.word	0x00000007
        /*01d8*/ 	.word	0x00000000
        /*01dc*/ 	.short	0x010a
        /*01de*/ 	.byte	0x3f
	.zero		1


	//   ....[23]....
        /*01e0*/ 	.word	0x000084f0
        /*01e4*/ 	.word	0x00000006
        /*01e8*/ 	.word	0x00000000
        /*01ec*/ 	.short	0x010a
        /*01ee*/ 	.byte	0x3f
	.zero		1


	//----- nvinfo : EIATTR_NUM_MBARRIERS
	.align		4
.L_28:
        /*01f0*/ 	.byte	0x03, 0x38
        /*01f2*/ 	.short	0x000a


	//----- nvinfo : EIATTR_EXIT_INSTR_OFFSETS
	.align		4
        /*01f4*/ 	.byte	0x04, 0x1c
        /*01f6*/ 	.short	(.L_30 - .L_29)


	//   ....[0]....
.L_29:
        /*01f8*/ 	.word	0x00000680


	//   ....[1]....
        /*01fc*/ 	.word	0x00000f30


	//   ....[2]....
        /*0200*/ 	.word	0x00006b70


	//   ....[3]....
        /*0204*/ 	.word	0x00007190


	//   ....[4]....
        /*0208*/ 	.word	0x00008280


	//----- nvinfo : EIATTR_MAX_THREADS
	.align		4
.L_30:
        /*020c*/ 	.byte	0x04, 0x05
        /*020e*/ 	.short	(.L_32 - .L_31)
.L_31:
        /*0210*/ 	.word	0x00000180
        /*0214*/ 	.word	0x00000001
        /*0218*/ 	.word	0x00000001


	//----- nvinfo : EIATTR_CRS_STACK_SIZE
	.align		4
.L_32:
        /*021c*/ 	.byte	0x04, 0x1e
        /*021e*/ 	.short	(.L_34 - .L_33)
.L_33:
        /*0220*/ 	.word	0x00000000


	//----- nvinfo : EIATTR_CBANK_PARAM_SIZE
	.align		4
.L_34:
        /*0224*/ 	.byte	0x03, 0x19
        /*0226*/ 	.short	0x0570


	//----- nvinfo : EIATTR_PARAM_CBANK
	.align		4
        /*0228*/ 	.byte	0x04, 0x0a
        /*022a*/ 	.short	(.L_36 - .L_35)
	.align		4
.L_35:
        /*022c*/ 	.word	index@(.nv.constant0._ZN7cutlass13device_kernelINS_4gemm6kernel13GemmUniversalIN4cute5tupleIJiiiiEEENS1_10collective13CollectiveMmaINS1_40MainloopSm90TmaGmmaWarpSpecializedSparseILi4ENS5_IJNS4_1CILi1EEESB_SB_EEENS1_35KernelTmaWarpSpecializedCooperativeEEENS5_IJNSA_ILi128EEESF_SF_EEENS_6half_tENS5_IJNS4_6LayoutINS5_IJiNS5_IJNSA_ILi2EEEiEEEiEEENS5_IJlNS5_IJSB_SJ_EEElEEEEENSI_INS5_IJNS5_IJNS5_IJNSA_ILi8EEESJ_NSA_ILi4EEEEEEiEEENS5_IJNS5_IJNSA_ILi16EEESJ_SQ_EEEiEEEiEEENS5_IJNS5_IJNS5_IJSF_ST_NSA_ILi2048EEEEEENSA_ILi8192EEEEEENS5_IJNS5_IJSB_NSA_ILi1024EEENSA_ILi32EEEEEElEEElEEEEEEEESH_NS5_IJlSB_lEEENS4_8TiledMMAINS4_8MMA_AtomIJNS4_4SM904GMMA6SPARSE27GMMA_64x128x32_F32F16F16_SSILNS1C_5MajorE0ELS1F_0ELNS1C_7ScaleInE1ELS1G_1ELNS1C_9SparseSelE0EEEEEENSI_INS5_IJSJ_SB_SB_EEENS5_IJSB_NSA_ILi0EEES1L_EEEEENS5_IJNS4_10UnderscoreES1O_S1O_EEEEENS4_13SM90_TMA_LOADENS4_14ComposedLayoutINS4_7SwizzleILi3ELi4ELi3EEENS4_25smem_sparse_ptr_flag_bitsILi2ELi16EEENSI_INS5_IJNS5_IJSB_SP_EEENS5_IJSJ_NSA_ILi64EEEEEEEEENS5_IJNS5_IJS1L_SF_EEESM_EEEEEEEvNS4_8identityES1R_NS1S_IS1U_NS4_18smem_ptr_flag_bitsILi16EEENSI_INS5_IJSP_S1Y_EEENS5_IJS1Y_SB_EEEEEEEvS25_EENS_8epilogue10collective6detail29Sm90TmaWarpSpecializedAdapterINS2E_15DefaultEpilogueIfNS5_IJSB_llEEES2I_NS2D_6thread17LinearCombinationIfLi1EffLNS2J_9ScaleType4KindE0ELNS_15FloatRoundStyleE2EfEENS1_15EpilogueDefaultEEEEEvvEEEEvNT_6ParamsE)
        /*0230*/ 	.short	0x0210
        /*0232*/ 	.short	0x0570


	//----- nvinfo : EIATTR_SW_WAR
	.align		4
.L_36:
        /*0234*/ 	.byte	0x04, 0x36
        /*0236*/ 	.short	(.L_38 - .L_37)
.L_37:
        /*0238*/ 	.word	0x00000008
.L_38:


//--------------------- .nv.callgraph             --------------------------
	.section	.nv.callgraph,"",@"SHT_CUDA_CALLGRAPH"
	.align	4
	.sectionentsize	8
	.align		4
        /*0000*/ 	.word	0x00000000
	.align		4
        /*0004*/ 	.word	0xffffffff
	.align		4
        /*0008*/ 	.word	0x00000000
	.align		4
        /*000c*/ 	.word	0xfffffffe
	.align		4
        /*0010*/ 	.word	0x00000000
	.align		4
        /*0014*/ 	.word	0xfffffffd
	.align		4
        /*0018*/ 	.word	0x00000000
	.align		4
        /*001c*/ 	.word	0xfffffffc


//--------------------- .nv.constant4             --------------------------
	.section	.nv.constant4,"a",@progbits
	.align	8
	.align		8
.nv.constant4:
        /*0000*/ 	.dword	_ZN39_INTERNAL_7595474a_4_k_cu_f99eeece_27874cuda3std3__45__cpo5beginE
	.align		8
        /*0008*/ 	.dword	_ZN39_INTERNAL_7595474a_4_k_cu_f99eeece_27874cuda3std3__45__cpo3endE
	.align		8
        /*0010*/ 	.dword	_ZN39_INTERNAL_7595474a_4_k_cu_f99eeece_27874cuda3std3__45__cpo6cbeginE
	.align		8
        /*0018*/ 	.dword	_ZN39_INTERNAL_7595474a_4_k_cu_f99eeece_27874cuda3std3__45__cpo4cendE
	.align		8
        /*0020*/ 	.dword	_ZN39_INTERNAL_7595474a_4_k_cu_f99eeece_27874cuda3std3__441_GLOBAL__N__7595474a_4_k_cu_f99eeece_27876ignoreE
	.align		8
        /*0028*/ 	.dword	_ZN39_INTERNAL_7595474a_4_k_cu_f99eeece_27874cuda3std3__419piecewise_constructE
	.align		8
        /*0030*/ 	.dword	_ZN39_INTERNAL_7595474a_4_k_cu_f99eeece_27874cuda3std3__48in_placeE
	.align		8
        /*0038*/ 	.dword	_ZN39_INTERNAL_7595474a_4_k_cu_f99eeece_27874cuda3std6ranges3__45__cpo4swapE
	.align		8
        /*0040*/ 	.dword	_ZN39_INTERNAL_7595474a_4_k_cu_f99eeece_27874cuda3std6ranges3__45__cpo9iter_moveE
	.align		8
        /*0048*/ 	.dword	_ZN39_INTERNAL_7595474a_4_k_cu_f99eeece_27874cute7productE
	.align		8
        /*0050*/ 	.dword	_ZN39_INTERNAL_7595474a_4_k_cu_f99eeece_27874cute1_E


//--------------------- .text._ZN7cutlass13device_kernelINS_4gemm6kernel13GemmUniversalIN4cute5tupleIJiiiiEEENS1_10collective13CollectiveMmaINS1_40MainloopSm90TmaGmmaWarpSpecializedSparseILi4ENS5_IJNS4_1CILi1EEESB_SB_EEENS1_35KernelTmaWarpSpecializedCooperativeEEENS5_IJNSA_ILi128EEESF_SF_EEENS_6half_tENS5_IJNS4_6LayoutINS5_IJiNS5_IJNSA_ILi2EEEiEEEiEEENS5_IJlNS5_IJSB_SJ_EEElEEEEENSI_INS5_IJNS5_IJNS5_IJNSA_ILi8EEESJ_NSA_ILi4EEEEEEiEEENS5_IJNS5_IJNSA_ILi16EEESJ_SQ_EEEiEEEiEEENS5_IJNS5_IJNS5_IJSF_ST_NSA_ILi2048EEEEEENSA_ILi8192EEEEEENS5_IJNS5_IJSB_NSA_ILi1024EEENSA_ILi32EEEEEElEEElEEEEEEEESH_NS5_IJlSB_lEEENS4_8TiledMMAINS4_8MMA_AtomIJNS4_4SM904GMMA6SPARSE27GMMA_64x128x32_F32F16F16_SSILNS1C_5MajorE0ELS1F_0ELNS1C_7ScaleInE1ELS1G_1ELNS1C_9SparseSelE0EEEEEENSI_INS5_IJSJ_SB_SB_EEENS5_IJSB_NSA_ILi0EEES1L_EEEEENS5_IJNS4_10UnderscoreES1O_S1O_EEEEENS4_13SM90_TMA_LOADENS4_14ComposedLayoutINS4_7SwizzleILi3ELi4ELi3EEENS4_25smem_sparse_ptr_flag_bitsILi2ELi16EEENSI_INS5_IJNS5_IJSB_SP_EEENS5_IJSJ_NSA_ILi64EEEEEEEEENS5_IJNS5_IJS1L_SF_EEESM_EEEEEEEvNS4_8identityES1R_NS1S_IS1U_NS4_18smem_ptr_flag_bitsILi16EEENSI_INS5_IJSP_S1Y_EEENS5_IJS1Y_SB_EEEEEEEvS25_EENS_8epilogue10collective6detail29Sm90TmaWarpSpecializedAdapterINS2E_15DefaultEpilogueIfNS5_IJSB_llEEES2I_NS2D_6thread17LinearCombinationIfLi1EffLNS2J_9ScaleType4KindE0ELNS_15FloatRoundStyleE2EfEENS1_15EpilogueDefaultEEEEEvvEEEEvNT_6ParamsE --------------------------
	.section	.text._ZN7cutlass13device_kernelINS_4gemm6kernel13GemmUniversalIN4cute5tupleIJiiiiEEENS1_10collective13CollectiveMmaINS1_40MainloopSm90TmaGmmaWarpSpecializedSparseILi4ENS5_IJNS4_1CILi1EEESB_SB_EEENS1_35KernelTmaWarpSpecializedCooperativeEEENS5_IJNSA_ILi128EEESF_SF_EEENS_6half_tENS5_IJNS4_6LayoutINS5_IJiNS5_IJNSA_ILi2EEEiEEEiEEENS5_IJlNS5_IJSB_SJ_EEElEEEEENSI_INS5_IJNS5_IJNS5_IJNSA_ILi8EEESJ_NSA_ILi4EEEEEEiEEENS5_IJNS5_IJNSA_ILi16EEESJ_SQ_EEEiEEEiEEENS5_IJNS5_IJNS5_IJSF_ST_NSA_ILi2048EEEEEENSA_ILi8192EEEEEENS5_IJNS5_IJSB_NSA_ILi1024EEENSA_ILi32EEEEEElEEElEEEEEEEESH_NS5_IJlSB_lEEENS4_8TiledMMAINS4_8MMA_AtomIJNS4_4SM904GMMA6SPARSE27GMMA_64x128x32_F32F16F16_SSILNS1C_5MajorE0ELS1F_0ELNS1C_7ScaleInE1ELS1G_1ELNS1C_9SparseSelE0EEEEEENSI_INS5_IJSJ_SB_SB_EEENS5_IJSB_NSA_ILi0EEES1L_EEEEENS5_IJNS4_10UnderscoreES1O_S1O_EEEEENS4_13SM90_TMA_LOADENS4_14ComposedLayoutINS4_7SwizzleILi3ELi4ELi3EEENS4_25smem_sparse_ptr_flag_bitsILi2ELi16EEENSI_INS5_IJNS5_IJSB_SP_EEENS5_IJSJ_NSA_ILi64EEEEEEEEENS5_IJNS5_IJS1L_SF_EEESM_EEEEEEEvNS4_8identityES1R_NS1S_IS1U_NS4_18smem_ptr_flag_bitsILi16EEENSI_INS5_IJSP_S1Y_EEENS5_IJS1Y_SB_EEEEEEEvS25_EENS_8epilogue10collective6detail29Sm90TmaWarpSpecializedAdapterINS2E_15DefaultEpilogueIfNS5_IJSB_llEEES2I_NS2D_6thread17LinearCombinationIfLi1EffLNS2J_9ScaleType4KindE0ELNS_15FloatRoundStyleE2EfEENS1_15EpilogueDefaultEEEEEvvEEEEvNT_6ParamsE,"ax",@progbits
	.align	128
.text._ZN7cutlass13device_kernelINS_4gemm6kernel13GemmUniversalIN4cute5tupleIJiiiiEEENS1_10collective13CollectiveMmaINS1_40MainloopSm90TmaGmmaWarpSpecializedSparseILi4ENS5_IJNS4_1CILi1EEESB_SB_EEENS1_35KernelTmaWarpSpecializedCooperativeEEENS5_IJNSA_ILi128EEESF_SF_EEENS_6half_tENS5_IJNS4_6LayoutINS5_IJiNS5_IJNSA_ILi2EEEiEEEiEEENS5_IJlNS5_IJSB_SJ_EEElEEEEENSI_INS5_IJNS5_IJNS5_IJNSA_ILi8EEESJ_NSA_ILi4EEEEEEiEEENS5_IJNS5_IJNSA_ILi16EEESJ_SQ_EEEiEEEiEEENS5_IJNS5_IJNS5_IJSF_ST_NSA_ILi2048EEEEEENSA_ILi8192EEEEEENS5_IJNS5_IJSB_NSA_ILi1024EEENSA_ILi32EEEEEElEEElEEEEEEEESH_NS5_IJlSB_lEEENS4_8TiledMMAINS4_8MMA_AtomIJNS4_4SM904GMMA6SPARSE27GMMA_64x128x32_F32F16F16_SSILNS1C_5MajorE0ELS1F_0ELNS1C_7ScaleInE1ELS1G_1ELNS1C_9SparseSelE0EEEEEENSI_INS5_IJSJ_SB_SB_EEENS5_IJSB_NSA_ILi0EEES1L_EEEEENS5_IJNS4_10UnderscoreES1O_S1O_EEEEENS4_13SM90_TMA_LOADENS4_14ComposedLayoutINS4_7SwizzleILi3ELi4ELi3EEENS4_25smem_sparse_ptr_flag_bitsILi2ELi16EEENSI_INS5_IJNS5_IJSB_SP_EEENS5_IJSJ_NSA_ILi64EEEEEEEEENS5_IJNS5_IJS1L_SF_EEESM_EEEEEEEvNS4_8identityES1R_NS1S_IS1U_NS4_18smem_ptr_flag_bitsILi16EEENSI_INS5_IJSP_S1Y_EEENS5_IJS1Y_SB_EEEEEEEvS25_EENS_8epilogue10collective6detail29Sm90TmaWarpSpecializedAdapterINS2E_15DefaultEpilogueIfNS5_IJSB_llEEES2I_NS2D_6thread17LinearCombinationIfLi1EffLNS2J_9ScaleType4KindE0ELNS_15FloatRoundStyleE2EfEENS1_15EpilogueDefaultEEEEEvvEEEEvNT_6ParamsE:
        .type           _ZN7cutlass13device_kernelINS_4gemm6kernel13GemmUniversalIN4cute5tupleIJiiiiEEENS1_10collective13CollectiveMmaINS1_40MainloopSm90TmaGmmaWarpSpecializedSparseILi4ENS5_IJNS4_1CILi1EEESB_SB_EEENS1_35KernelTmaWarpSpecializedCooperativeEEENS5_IJNSA_ILi128EEESF_SF_EEENS_6half_tENS5_IJNS4_6LayoutINS5_IJiNS5_IJNSA_ILi2EEEiEEEiEEENS5_IJlNS5_IJSB_SJ_EEElEEEEENSI_INS5_IJNS5_IJNS5_IJNSA_ILi8EEESJ_NSA_ILi4EEEEEEiEEENS5_IJNS5_IJNSA_ILi16EEESJ_SQ_EEEiEEEiEEENS5_IJNS5_IJNS5_IJSF_ST_NSA_ILi2048EEEEEENSA_ILi8192EEEEEENS5_IJNS5_IJSB_NSA_ILi1024EEENSA_ILi32EEEEEElEEElEEEEEEEESH_NS5_IJlSB_lEEENS4_8TiledMMAINS4_8MMA_AtomIJNS4_4SM904GMMA6SPARSE27GMMA_64x128x32_F32F16F16_SSILNS1C_5MajorE0ELS1F_0ELNS1C_7ScaleInE1ELS1G_1ELNS1C_9SparseSelE0EEEEEENSI_INS5_IJSJ_SB_SB_EEENS5_IJSB_NSA_ILi0EEES1L_EEEEENS5_IJNS4_10UnderscoreES1O_S1O_EEEEENS4_13SM90_TMA_LOADENS4_14ComposedLayoutINS4_7SwizzleILi3ELi4ELi3EEENS4_25smem_sparse_ptr_flag_bitsILi2ELi16EEENSI_INS5_IJNS5_IJSB_SP_EEENS5_IJSJ_NSA_ILi64EEEEEEEEENS5_IJNS5_IJS1L_SF_EEESM_EEEEEEEvNS4_8identityES1R_NS1S_IS1U_NS4_18smem_ptr_flag_bitsILi16EEENSI_INS5_IJSP_S1Y_EEENS5_IJS1Y_SB_EEEEEEEvS25_EENS_8epilogue10collective6detail29Sm90TmaWarpSpecializedAdapterINS2E_15DefaultEpilogueIfNS5_IJSB_llEEES2I_NS2D_6thread17LinearCombinationIfLi1EffLNS2J_9ScaleType4KindE0ELNS_15FloatRoundStyleE2EfEENS1_15EpilogueDefaultEEEEEvvEEEEvNT_6ParamsE,@function
        .size           _ZN7cutlass13device_kernelINS_4gemm6kernel13GemmUniversalIN4cute5tupleIJiiiiEEENS1_10collective13CollectiveMmaINS1_40MainloopSm90TmaGmmaWarpSpecializedSparseILi4ENS5_IJNS4_1CILi1EEESB_SB_EEENS1_35KernelTmaWarpSpecializedCooperativeEEENS5_IJNSA_ILi128EEESF_SF_EEENS_6half_tENS5_IJNS4_6LayoutINS5_IJiNS5_IJNSA_ILi2EEEiEEEiEEENS5_IJlNS5_IJSB_SJ_EEElEEEEENSI_INS5_IJNS5_IJNS5_IJNSA_ILi8EEESJ_NSA_ILi4EEEEEEiEEENS5_IJNS5_IJNSA_ILi16EEESJ_SQ_EEEiEEEiEEENS5_IJNS5_IJNS5_IJSF_ST_NSA_ILi2048EEEEEENSA_ILi8192EEEEEENS5_IJNS5_IJSB_NSA_ILi1024EEENSA_ILi32EEEEEElEEElEEEEEEEESH_NS5_IJlSB_lEEENS4_8TiledMMAINS4_8MMA_AtomIJNS4_4SM904GMMA6SPARSE27GMMA_64x128x32_F32F16F16_SSILNS1C_5MajorE0ELS1F_0ELNS1C_7ScaleInE1ELS1G_1ELNS1C_9SparseSelE0EEEEEENSI_INS5_IJSJ_SB_SB_EEENS5_IJSB_NSA_ILi0EEES1L_EEEEENS5_IJNS4_10UnderscoreES1O_S1O_EEEEENS4_13SM90_TMA_LOADENS4_14ComposedLayoutINS4_7SwizzleILi3ELi4ELi3EEENS4_25smem_sparse_ptr_flag_bitsILi2ELi16EEENSI_INS5_IJNS5_IJSB_SP_EEENS5_IJSJ_NSA_ILi64EEEEEEEEENS5_IJNS5_IJS1L_SF_EEESM_EEEEEEEvNS4_8identityES1R_NS1S_IS1U_NS4_18smem_ptr_flag_bitsILi16EEENSI_INS5_IJSP_S1Y_EEENS5_IJS1Y_SB_EEEEEEEvS25_EENS_8epilogue10collective6detail29Sm90TmaWarpSpecializedAdapterINS2E_15DefaultEpilogueIfNS5_IJSB_llEEES2I_NS2D_6thread17LinearCombinationIfLi1EffLNS2J_9ScaleType4KindE0ELNS_15FloatRoundStyleE2EfEENS1_15EpilogueDefaultEEEEEvvEEEEvNT_6ParamsE,(.L_x_189 - _ZN7cutlass13device_kernelINS_4gemm6kernel13GemmUniversalIN4cute5tupleIJiiiiEEENS1_10collective13CollectiveMmaINS1_40MainloopSm90TmaGmmaWarpSpecializedSparseILi4ENS5_IJNS4_1CILi1EEESB_SB_EEENS1_35KernelTmaWarpSpecializedCooperativeEEENS5_IJNSA_ILi128EEESF_SF_EEENS_6half_tENS5_IJNS4_6LayoutINS5_IJiNS5_IJNSA_ILi2EEEiEEEiEEENS5_IJlNS5_IJSB_SJ_EEElEEEEENSI_INS5_IJNS5_IJNS5_IJNSA_ILi8EEESJ_NSA_ILi4EEEEEEiEEENS5_IJNS5_IJNSA_ILi16EEESJ_SQ_EEEiEEEiEEENS5_IJNS5_IJNS5_IJSF_ST_NSA_ILi2048EEEEEENSA_ILi8192EEEEEENS5_IJNS5_IJSB_NSA_ILi1024EEENSA_ILi32EEEEEElEEElEEEEEEEESH_NS5_IJlSB_lEEENS4_8TiledMMAINS4_8MMA_AtomIJNS4_4SM904GMMA6SPARSE27GMMA_64x128x32_F32F16F16_SSILNS1C_5MajorE0ELS1F_0ELNS1C_7ScaleInE1ELS1G_1ELNS1C_9SparseSelE0EEEEEENSI_INS5_IJSJ_SB_SB_EEENS5_IJSB_NSA_ILi0EEES1L_EEEEENS5_IJNS4_10UnderscoreES1O_S1O_EEEEENS4_13SM90_TMA_LOADENS4_14ComposedLayoutINS4_7SwizzleILi3ELi4ELi3EEENS4_25smem_sparse_ptr_flag_bitsILi2ELi16EEENSI_INS5_IJNS5_IJSB_SP_EEENS5_IJSJ_NSA_ILi64EEEEEEEEENS5_IJNS5_IJS1L_SF_EEESM_EEEEEEEvNS4_8identityES1R_NS1S_IS1U_NS4_18smem_ptr_flag_bitsILi16EEENSI_INS5_IJSP_S1Y_EEENS5_IJS1Y_SB_EEEEEEEvS25_EENS_8epilogue10collective6detail29Sm90TmaWarpSpecializedAdapterINS2E_15DefaultEpilogueIfNS5_IJSB_llEEES2I_NS2D_6thread17LinearCombinationIfLi1EffLNS2J_9ScaleType4KindE0ELNS_15FloatRoundStyleE2EfEENS1_15EpilogueDefaultEEEEEvvEEEEvNT_6ParamsE)
        .other          _ZN7cutlass13device_kernelINS_4gemm6kernel13GemmUniversalIN4cute5tupleIJiiiiEEENS1_10collective13CollectiveMmaINS1_40MainloopSm90TmaGmmaWarpSpecializedSparseILi4ENS5_IJNS4_1CILi1EEESB_SB_EEENS1_35KernelTmaWarpSpecializedCooperativeEEENS5_IJNSA_ILi128EEESF_SF_EEENS_6half_tENS5_IJNS4_6LayoutINS5_IJiNS5_IJNSA_ILi2EEEiEEEiEEENS5_IJlNS5_IJSB_SJ_EEElEEEEENSI_INS5_IJNS5_IJNS5_IJNSA_ILi8EEESJ_NSA_ILi4EEEEEEiEEENS5_IJNS5_IJNSA_ILi16EEESJ_SQ_EEEiEEEiEEENS5_IJNS5_IJNS5_IJSF_ST_NSA_ILi2048EEEEEENSA_ILi8192EEEEEENS5_IJNS5_IJSB_NSA_ILi1024EEENSA_ILi32EEEEEElEEElEEEEEEEESH_NS5_IJlSB_lEEENS4_8TiledMMAINS4_8MMA_AtomIJNS4_4SM904GMMA6SPARSE27GMMA_64x128x32_F32F16F16_SSILNS1C_5MajorE0ELS1F_0ELNS1C_7ScaleInE1ELS1G_1ELNS1C_9SparseSelE0EEEEEENSI_INS5_IJSJ_SB_SB_EEENS5_IJSB_NSA_ILi0EEES1L_EEEEENS5_IJNS4_10UnderscoreES1O_S1O_EEEEENS4_13SM90_TMA_LOADENS4_14ComposedLayoutINS4_7SwizzleILi3ELi4ELi3EEENS4_25smem_sparse_ptr_flag_bitsILi2ELi16EEENSI_INS5_IJNS5_IJSB_SP_EEENS5_IJSJ_NSA_ILi64EEEEEEEEENS5_IJNS5_IJS1L_SF_EEESM_EEEEEEEvNS4_8identityES1R_NS1S_IS1U_NS4_18smem_ptr_flag_bitsILi16EEENSI_INS5_IJSP_S1Y_EEENS5_IJS1Y_SB_EEEEEEEvS25_EENS_8epilogue10collective6detail29Sm90TmaWarpSpecializedAdapterINS2E_15DefaultEpilogueIfNS5_IJSB_llEEES2I_NS2D_6thread17LinearCombinationIfLi1EffLNS2J_9ScaleType4KindE0ELNS_15FloatRoundStyleE2EfEENS1_15EpilogueDefaultEEEEEvvEEEEvNT_6ParamsE,@"STO_CUDA_ENTRY STV_DEFAULT"
_ZN7cutlass13device_kernelINS_4gemm6kernel13GemmUniversalIN4cute5tupleIJiiiiEEENS1_10collective13CollectiveMmaINS1_40MainloopSm90TmaGmmaWarpSpecializedSparseILi4ENS5_IJNS4_1CILi1EEESB_SB_EEENS1_35KernelTmaWarpSpecializedCooperativeEEENS5_IJNSA_ILi128EEESF_SF_EEENS_6half_tENS5_IJNS4_6LayoutINS5_IJiNS5_IJNSA_ILi2EEEiEEEiEEENS5_IJlNS5_IJSB_SJ_EEElEEEEENSI_INS5_IJNS5_IJNS5_IJNSA_ILi8EEESJ_NSA_ILi4EEEEEEiEEENS5_IJNS5_IJNSA_ILi16EEESJ_SQ_EEEiEEEiEEENS5_IJNS5_IJNS5_IJSF_ST_NSA_ILi2048EEEEEENSA_ILi8192EEEEEENS5_IJNS5_IJSB_NSA_ILi1024EEENSA_ILi32EEEEEElEEElEEEEEEEESH_NS5_IJlSB_lEEENS4_8TiledMMAINS4_8MMA_AtomIJNS4_4SM904GMMA6SPARSE27GMMA_64x128x32_F32F16F16_SSILNS1C_5MajorE0ELS1F_0ELNS1C_7ScaleInE1ELS1G_1ELNS1C_9SparseSelE0EEEEEENSI_INS5_IJSJ_SB_SB_EEENS5_IJSB_NSA_ILi0EEES1L_EEEEENS5_IJNS4_10UnderscoreES1O_S1O_EEEEENS4_13SM90_TMA_LOADENS4_14ComposedLayoutINS4_7SwizzleILi3ELi4ELi3EEENS4_25smem_sparse_ptr_flag_bitsILi2ELi16EEENSI_INS5_IJNS5_IJSB_SP_EEENS5_IJSJ_NSA_ILi64EEEEEEEEENS5_IJNS5_IJS1L_SF_EEESM_EEEEEEEvNS4_8identityES1R_NS1S_IS1U_NS4_18smem_ptr_flag_bitsILi16EEENSI_INS5_IJSP_S1Y_EEENS5_IJS1Y_SB_EEEEEEEvS25_EENS_8epilogue10collective6detail29Sm90TmaWarpSpecializedAdapterINS2E_15DefaultEpilogueIfNS5_IJSB_llEEES2I_NS2D_6thread17LinearCombinationIfLi1EffLNS2J_9ScaleType4KindE0ELNS_15FloatRoundStyleE2EfEENS1_15EpilogueDefaultEEEEEvvEEEEvNT_6ParamsE:
[----:B------:R-:W-:Y:S01]  /*0000*/  LDC R1, c[0x0][0x28] ;  /* 0x00000a00ff017b82 */ /* 0x000fe20000000800 */
[----:B------:R-:W0:Y:S01]  /*0010*/  S2R R4, SR_TID.X ;  /* 0x0000000000047919 */ /* 0x000e220000002100 */
[----:B------:R-:W-:Y:S01]  /*0020*/  ELECT P0, URZ, PT ;  /* 0x00000000003f782f */ /* 0x000fe20003800000 */
[----:B------:R-:W-:Y:S01]  /*0030*/  BSSY B0, `(.L_x_0) ;  /* 0x0000012000007945 */ /* 0x000fe20003800000 */
[--C-:B0-----:R-:W-:Y:S02]  /*0040*/  SHF.R.U32.HI R0, RZ, 0x5, R4.reuse ;  /* 0x00000005ff007819 */ /* 0x101fe40000011604 */
[----:B------:R-:W-:-:S03]  /*0050*/  SHF.R.U32.HI R16, RZ, 0x7, R4 ;  /* 0x00000007ff107819 */ /* 0x000fc60000011604 */
[----:B------:R-:W0:Y:S04]  /*0060*/  SHFL.IDX PT, R6, R0, RZ, 0x1f ;  /* 0x00001fff00067589 */ /* 0x000e2800000e0000 */
[----:B------:R1:W2:Y:S01]  /*0070*/  SHFL.IDX PT, R12, R16, RZ, 0x1f ;  /* 0x00001fff100c7589 */ /* 0x0002a200000e0000 */
[----:B0-----:R-:W-:-:S13]  /*0080*/  ISETP.NE.OR P0, PT, R6, RZ, !P0 ;  /* 0x000000ff0600720c */ /* 0x001fda0004705670 */
[----:B-12---:R-:W-:Y:S05]  /*0090*/  @P0 BRA `(.L_x_1) ;  /* 0x00000000002c0947 */ /* 0x006fea0003800000 */
[----:B------:R-:W-:Y:S02]  /*00a0*/  ULDC.64 UR4, c[0x0][0x198] ;  /* 0x0000660000047ab9 */ /* 0x000fe40000000a00 */
[----:B------:R-:W-:Y:S02]  /*00b0*/  UIADD3 UR6, UP0, UR4, 0xf0, URZ ;  /* 0x000000f004067890 */ /* 0x000fe4000ff1e03f */
[----:B------:R-:W-:Y:S02]  /*00c0*/  UIADD3 UR8, UP1, UR4, 0x1f0, URZ ;  /* 0x000001f004087890 */ /* 0x000fe4000ff3e03f */
[----:B------:R-:W-:Y:S02]  /*00d0*/  UIADD3 UR4, UP2, UR4, 0x2f0, URZ ;  /* 0x000002f004047890 */ /* 0x000fe4000ff5e03f */
[----:B------:R-:W-:Y:S02]  /*00e0*/  UIADD3.X UR7, URZ, UR5, URZ, UP0, !UPT ;  /* 0x000000053f077290 */ /* 0x000fe400087fe43f */
[----:B------:R-:W-:-:S02]  /*00f0*/  UIADD3.X UR9, URZ, UR5, URZ, UP1, !UPT ;  /* 0x000000053f097290 */ /* 0x000fc40008ffe43f */
[----:B------:R-:W-:-:S05]  /*0100*/  UIADD3.X UR5, URZ, UR5, URZ, UP2, !UPT ;  /* 0x000000053f057290 */ /* 0x000fca00097fe43f */
[----:B------:R0:W-:Y:S02]  /*0110*/  UTMACCTL.PF [UR6] ;  /* 0x00000000060079b9 */ /* 0x0001e40008040000 */
[----:B------:R0:W-:Y:S02]  /*0120*/  UTMACCTL.PF [UR8] ;  /* 0x00000000080079b9 */ /* 0x0001e40008040000 */
[----:B------:R0:W-:Y:S02]  /*0130*/  UTMACCTL.PF [UR4] ;  /* 0x00000000040079b9 */ /* 0x0001e40008040000 */
[----:B0-----:R-:W-:Y:S01]  /*0140*/  NOP ;  /* 0x0000000000007918 */ /* 0x001fe20000000000 */
.L_x_1:
[----:B------:R-:W-:Y:S05]  /*0150*/  BSYNC B0 ;  /* 0x0000000000007941 */ /* 0x000fea0003800000 */
.L_x_0:
[----:B------:R-:W0:Y:S02]  /*0160*/  SHFL.IDX PT, R2, R0, RZ, 0x1f ;  /* 0x00001fff00027589 */ /* 0x000e2400000e0000 */
[----:B0-----:R-:W-:-:S13]  /*0170*/  ISETP.NE.AND P0, PT, R2, RZ, PT ;  /* 0x000000ff0200720c */ /* 0x001fda0003f05270 */
[----:B------:R-:W-:Y:S05]  /*0180*/  @P0 BRA `(.L_x_2) ;  /* 0x0000000000580947 */ /* 0x000fea0003800000 */
[----:B------:R-:W0:Y:S01]  /*0190*/  S2UR UR8, SR_CgaCtaId ;  /* 0x00000000000879c3 */ /* 0x000e220000008800 */
[----:B------:R-:W-:Y:S01]  /*01a0*/  UMOV UR4, 0x400 ;  /* 0x0000040000047882 */ /* 0x000fe20000000000 */
[----:B------:R-:W-:Y:S01]  /*01b0*/  UMOV UR5, 0x1 ;  /* 0x0000000100057882 */ /* 0x000fe20000000000 */
[----:B------:R-:W-:Y:S01]  /*01c0*/  UMOV UR6, 0x100 ;  /* 0x0000010000067882 */ /* 0x000fe20000000000 */
[----:B------:R-:W-:Y:S01]  /*01d0*/  ELECT P0, URZ, PT ;  /* 0x00000000003f782f */ /* 0x000fe20003800000 */
[----:B------:R-:W-:-:S04]  /*01e0*/  UIADD3 UR6, -UR6, 0x100000, URZ ;  /* 0x0010000006067890 */ /* 0x000fc8000fffe13f */
[----:B------:R-:W-:Y:S02]  /*01f0*/  USHF.L.U32 UR7, UR6, 0xb, URZ ;  /* 0x0000000b06077899 */ /* 0x000fe4000800063f */
[----:B------:R-:W-:Y:S02]  /*0200*/  USHF.L.U32 UR6, UR6, 0x1, URZ ;  /* 0x0000000106067899 */ /* 0x000fe4000800063f */
[----:B0-----:R-:W-:Y:S02]  /*0210*/  ULEA UR8, UR8, UR4, 0x18 ;  /* 0x0000000408087291 */ /* 0x001fe4000f8ec03f */
[----:B------:R-:W-:-:S04]  /*0220*/  UIADD3 UR4, -UR5, 0x100000, URZ ;  /* 0x0010000005047890 */ /* 0x000fc8000fffe13f */
[----:B------:R-:W-:Y:S02]  /*0230*/  USHF.L.U32 UR5, UR4, 0xb, URZ ;  /* 0x0000000b04057899 */ /* 0x000fe4000800063f */
[----:B------:R-:W-:Y:S01]  /*0240*/  USHF.L.U32 UR4, UR4, 0x1, URZ ;  /* 0x0000000104047899 */ /* 0x000fe2000800063f */
[----:B------:R-:W0:Y:S11]  /*0250*/  FENCE.VIEW.ASYNC.S ;  /* 0x00000000000073c6 */ /* 0x000e360000000000 */
[----:B0-----:R0:W1:Y:S01]  /*0260*/  SYNCS.EXCH.64 URZ, [UR8], UR4 ;  /* 0x00000004083f75b2 */ /* 0x0010620008000100 */
[----:B------:R0:W2:Y:S01]  /*0270*/  SYNCS.EXCH.64 URZ, [UR8+0x20], UR6 ;  /* 0x00002006083f75b2 */ /* 0x0000a20008000100 */
[----:B------:R0:W3:Y:S01]  /*0280*/  SYNCS.EXCH.64 URZ, [UR8+0x8], UR4 ;  /* 0x00000804083f75b2 */ /* 0x0000e20008000100 */
[----:B------:R0:W4:Y:S01]  /*0290*/  SYNCS.EXCH.64 URZ, [UR8+0x28], UR6 ;  /* 0x00002806083f75b2 */ /* 0x0001220008000100 */
[----:B------:R0:W0:Y:S01]  /*02a0*/  SYNCS.EXCH.64 URZ, [UR8+0x10], UR4 ;  /* 0x00001004083f75b2 */ /* 0x0000220008000100 */
[----:B------:R0:W0:Y:S01]  /*02b0*/  SYNCS.EXCH.64 URZ, [UR8+0x30], UR6 ;  /* 0x00003006083f75b2 */ /* 0x0000220008000100 */
[----:B------:R0:W0:Y:S01]  /*02c0*/  SYNCS.EXCH.64 URZ, [UR8+0x18], UR4 ;  /* 0x00001804083f75b2 */ /* 0x0000220008000100 */
[----:B------:R0:W0:Y:S01]  /*02d0*/  SYNCS.EXCH.64 URZ, [UR8+0x38], UR6 ;  /* 0x00003806083f75b2 */ /* 0x0000220008000100 */
[----:B------:R-:W-:Y:S01]  /*02e0*/  NOP ;  /* 0x0000000000007918 */ /* 0x000fe20000000000 */
.L_x_2:
[----:B------:R-:W5:Y:S01]  /*02f0*/  SHFL.IDX PT, R0, R0, RZ, 0x1f ;  /* 0x00001fff00007589 */ /* 0x000f6200000e0000 */
[----:B------:R-:W-:Y:S01]  /*0300*/  ELECT P0, URZ, PT ;  /* 0x00000000003f782f */ /* 0x000fe20003800000 */
[----:B------:R-:W1:Y:S01]  /*0310*/  LDC R2, c[0x0][0x75c] ;  /* 0x0001d700ff027b82 */ /* 0x000e620000000800 */
[----:B------:R-:W-:Y:S01]  /*0320*/  SHF.R.S32.HI R3, RZ, 0x1f, R6 ;  /* 0x0000001fff037819 */ /* 0x000fe20000011406 */
[----:B------:R-:W2:Y:S01]  /*0330*/  S2R R7, SR_CTAID.Y ;  /* 0x0000000000077919 */ /* 0x000ea20000002600 */
[----:B0-----:R-:W-:Y:S01]  /*0340*/  UMOV UR4, 0x20 ;  /* 0x0000002000047882 */ /* 0x001fe20000000000 */
[----:B------:R-:W-:Y:S01]  /*0350*/  NOP ;  /* 0x0000000000007918 */ /* 0x000fe20000000000 */
[----:B------:R-:W-:Y:S01]  /*0360*/  NOP ;  /* 0x0000000000007918 */ /* 0x000fe20000000000 */
[----:B------:R-:W0:Y:S01]  /*0370*/  S2R R8, SR_CTAID.X ;  /* 0x0000000000087919 */ /* 0x000e220000002500 */
[----:B------:R-:W-:Y:S02]  /*0380*/  ISETP.NE.AND P2, PT, R12, RZ, PT ;  /* 0x000000ff0c00720c */ /* 0x000fe40003f45270 */
[----:B-----5:R-:W-:-:S02]  /*0390*/  ISETP.NE.OR P0, PT, R0, RZ, !P0 ;  /* 0x000000ff0000720c */ /* 0x020fc40004705670 */
[----:B-1----:R-:W-:Y:S02]  /*03a0*/  ISETP.NE.AND P4, PT, R2, 0x1, PT ;  /* 0x000000010200780c */ /* 0x002fe40003f85270 */
[----:B------:R-:W-:-:S04]  /*03b0*/  LEA.HI R0, R3, R6, RZ, 0x2 ;  /* 0x0000000603007211 */ /* 0x000fc800078f10ff */
[----:B------:R-:W-:-:S05]  /*03c0*/  LOP3.LUT R5, R0, 0xfffffffc, RZ, 0xc0, !PT ;  /* 0xfffffffc00057812 */ /* 0x000fca00078ec0ff */
[----:B------:R-:W-:Y:S01]  /*03d0*/  VOTEU.ALL UP0, P0 ;  /* 0x00000000003f7886 */ /* 0x000fe20000000000 */
[----:B------:R-:W-:Y:S01]  /*03e0*/  IMAD.IADD R6, R6, 0x1, -R5 ;  /* 0x0000000106067824 */ /* 0x000fe200078e0a05 */
[----:B------:R-:W0:Y:S01]  /*03f0*/  @P4 LDC R9, c[0x0][0x10] ;  /* 0x00000400ff094b82 */ /* 0x000e220000000800 */
[----:B------:R-:W-:Y:S01]  /*0400*/  VOTEU.ALL UP1, P0 ;  /* 0x00000000003f7886 */ /* 0x000fe20000020000 */
[----:B--2---:R-:W-:Y:S01]  /*0410*/  @P4 IMAD.MOV.U32 R2, RZ, RZ, R7 ;  /* 0x000000ffff024224 */ /* 0x004fe200078e0007 */
[----:B------:R-:W-:Y:S01]  /*0420*/  @!UP0 UMOV UR6, 0x400 ;  /* 0x0000040000068882 */ /* 0x000fe20000000000 */
[----:B------:R-:W-:-:S04]  /*0430*/  @!UP0 UIADD3 UR4, -UR4, 0x100000, URZ ;  /* 0x0010000004048890 */ /* 0x000fc8000fffe13f */
[----:B------:R-:W-:Y:S02]  /*0440*/  @!UP0 USHF.L.U32 UR5, UR4, 0xb, URZ ;  /* 0x0000000b04058899 */ /* 0x000fe4000800063f */
[----:B------:R-:W-:Y:S01]  /*0450*/  @!UP0 USHF.L.U32 UR4, UR4, 0x1, URZ ;  /* 0x0000000104048899 */ /* 0x000fe2000800063f */
[----:B------:R-:W-:Y:S01]  /*0460*/  ISETP.NE.AND P1, PT, R6, 0x3, PT ;  /* 0x000000030600780c */ /* 0x000fe20003f25270 */
[----:B------:R-:W-:Y:S01]  /*0470*/  @P4 IMAD.MOV.U32 R3, RZ, RZ, RZ ;  /* 0x000000ffff034224 */ /* 0x000fe200078e00ff */
[----:B------:R-:W1:Y:S01]  /*0480*/  @!UP0 S2UR UR7, SR_CgaCtaId ;  /* 0x00000000000789c3 */ /* 0x000e620000008800 */
[----:B------:R-:W-:-:S07]  /*0490*/  @P4 IMAD.MOV.U32 R5, RZ, RZ, RZ ;  /* 0x000000ffff054224 */ /* 0x000fce00078e00ff */
[----:B------:R-:W2:Y:S01]  /*04a0*/  @!P4 LDC R10, c[0x0][0xc] ;  /* 0x00000300ff0acb82 */ /* 0x000ea20000000800 */
[----:B0-----:R-:W-:-:S04]  /*04b0*/  @P4 IMAD.WIDE.U32 R2, R8, R9, R2 ;  /* 0x0000000908024225 */ /* 0x001fc800078e0002 */
[----:B------:R-:W-:Y:S02]  /*04c0*/  IMAD.MOV.U32 R9, RZ, RZ, RZ ;  /* 0x000000ffff097224 */ /* 0x000fe400078e00ff */
[----:B------:R-:W-:Y:S01]  /*04d0*/  @P4 IMAD.IADD R3, R3, 0x1, R5 ;  /* 0x0000000103034824 */ /* 0x000fe200078e0205 */
[----:B------:R-:W-:Y:S01]  /*04e0*/  LOP3.LUT R5, R4, 0x7f, RZ, 0xc0, !PT ;  /* 0x0000007f04057812 */ /* 0x000fe200078ec0ff */
[----:B-1----:R-:W-:Y:S01]  /*04f0*/  @!UP0 ULEA UR8, UR7, UR6, 0x18 ;  /* 0x0000000607088291 */ /* 0x002fe2000f8ec03f */
[----:B------:R-:W-:Y:S02]  /*0500*/  VOTEU.ALL UP0, P0 ;  /* 0x00000000003f7886 */ /* 0x000fe40000000000 */
[----:B------:R-:W-:Y:S01]  /*0510*/  ULDC UR6, c[0x0][0xc] ;  /* 0x0000030000067ab9 */ /* 0x000fe20000000800 */
[----:B------:R-:W-:Y:S01]  /*0520*/  ULDC UR7, c[0x0][0x10] ;  /* 0x0000040000077ab9 */ /* 0x000fe20000000800 */
[----:B------:R-:W-:Y:S01]  /*0530*/  ISETP.EQ.OR P0, PT, R6, RZ, !P1 ;  /* 0x000000ff0600720c */ /* 0x000fe20004f02670 */
[----:B--2---:R-:W-:-:S03]  /*0540*/  @!P4 IMAD.WIDE.U32 R10, R10, R7, R8 ;  /* 0x000000070a0ac225 */ /* 0x004fc600078e0008 */
[C---:B------:R-:W-:Y:S01]  /*0550*/  ISETP.EQ.AND P0, PT, R12.reuse, RZ, P0 ;  /* 0x000000ff0c00720c */ /* 0x040fe20000702270 */
[----:B------:R-:W0:Y:S02]  /*0560*/  FENCE.VIEW.ASYNC.S ;  /* 0x00000000000073c6 */ /* 0x000e240000000000 */
[----:B0-----:R-:W3:Y:S01]  /*0570*/  @!UP0 SYNCS.EXCH.64 URZ, [UR8+0x50], UR4 ;  /* 0x00005004083f85b2 */ /* 0x001ee20008000100 */
[----:B------:R-:W-:Y:S01]  /*0580*/  VIADD R12, R12, 0xffffffff ;  /* 0xffffffff0c0c7836 */ /* 0x000fe20000000000 */
[----:B------:R-:W-:Y:S01]  /*0590*/  SEL R0, RZ, 0x1, !P0 ;  /* 0x00000001ff007807 */ /* 0x000fe20004000000 */
[----:B------:R-:W-:Y:S02]  /*05a0*/  @!P4 IMAD.MOV.U32 R2, RZ, RZ, R10 ;  /* 0x000000ffff02c224 */ /* 0x000fe400078e000a */
[----:B------:R-:W-:Y:S01]  /*05b0*/  @!P4 IMAD.MOV.U32 R3, RZ, RZ, R11 ;  /* 0x000000ffff03c224 */ /* 0x000fe200078e000b */
[----:B------:R-:W-:-:S04]  /*05c0*/  ISETP.GE.U32.AND P1, PT, R12, 0x2, PT ;  /* 0x000000020c00780c */ /* 0x000fc80003f26070 */
[----:B------:R-:W-:Y:S01]  /*05d0*/  SEL R0, R0, 0x2, P1 ;  /* 0x0000000200007807 */ /* 0x000fe20000800000 */
[----:B------:R0:W3:Y:S01]  /*05e0*/  @!UP1 SYNCS.EXCH.64 URZ, [UR8+0x58], UR4 ;  /* 0x00005804083f95b2 */ /* 0x0000e20008000100 */
[----:B------:R-:W-:Y:S01]  /*05f0*/  NOP ;  /* 0x0000000000007918 */ /* 0x000fe20000000000 */
[----:B0-----:R-:W-:-:S03]  /*0600*/  UIMAD.WIDE.U32 UR4, UR6, UR7, URZ ;  /* 0x00000007060472a5 */ /* 0x001fc6000f8e003f */
[----:B------:R-:W-:Y:S02]  /*0610*/  ULDC UR6, c[0x0][0x14] ;  /* 0x0000050000067ab9 */ /* 0x000fe40000000800 */
[----:B------:R-:W-:Y:S02]  /*0620*/  UIMAD.WIDE.U32 UR14, UR4, UR6, URZ ;  /* 0x00000006040e72a5 */ /* 0x000fe4000f8e003f */
[----:B------:R-:W-:-:S04]  /*0630*/  UIMAD UR4, UR5, UR6, URZ ;  /* 0x00000006050472a4 */ /* 0x000fc8000f8e023f */
[----:B------:R-:W-:Y:S01]  /*0640*/  UIADD3 UR4, UR15, UR4, URZ ;  /* 0x000000040f047290 */ /* 0x000fe2000fffe03f */
[----:B---34-:R-:W-:Y:S06]  /*0650*/  BAR.SYNC.DEFER_BLOCKING 0x0 ;  /* 0x0000000000007b1d */ /* 0x018fec0000010000 */
[----:B------:R-:W-:Y:S05]  /*0660*/  @!P2 BRA `(.L_x_3) ;  /* 0x000000640044a947 */ /* 0x000fea0003800000 */
[----:B------:R-:W-:-:S13]  /*0670*/  ISETP.GT.U32.AND P0, PT, R12, 0x1, PT ;  /* 0x000000010c00780c */ /* 0x000fda0003f04070 */
[----:B------:R-:W-:Y:S05]  /*0680*/  @P0 EXIT ;  /* 0x000000000000094d */ /* 0x000fea0003800000 */
[----:B------:R-:W-:Y:S01]  /*0690*/  ULDC.64 UR6, c[0x0][0x750] ;  /* 0x0001d40000067ab9 */ /* 0x000fe20000000a00 */
[----:B------:R-:W-:Y:S01]  /*06a0*/  PRMT R10, RZ, 0x7610, R10 ;  /* 0x00007610ff0a7816 */ /* 0x000fe2000000000a */
[----:B------:R-:W-:Y:S01]  /*06b0*/  IMAD.MOV.U32 R19, RZ, RZ, -0x1 ;  /* 0xffffffffff137424 */ /* 0x000fe200078e00ff */
[----:B------:R-:W-:Y:S01]  /*06c0*/  ISETP.GE.U32.AND P0, PT, R2, UR6, PT ;  /* 0x0000000602007c0c */ /* 0x000fe2000bf06070 */
[----:B------:R-:W-:Y:S02]  /*06d0*/  IMAD.MOV.U32 R21, RZ, RZ, -0x1 ;  /* 0xffffffffff157424 */ /* 0x000fe400078e00ff */
[----:B------:R-:W-:Y:S01]  /*06e0*/  IMAD.MOV.U32 R22, RZ, RZ, -0x1 ;  /* 0xffffffffff167424 */ /* 0x000fe200078e00ff */
[----:B------:R-:W-:-:S13]  /*06f0*/  ISETP.GE.U32.AND.EX P0, PT, R3, UR7, PT, P0 ;  /* 0x0000000703007c0c */ /* 0x000fda000bf06100 */
[----:B------:R-:W-:Y:S05]  /*0700*/  @P0 BRA `(.L_x_4) ;  /* 0x0000000400580947 */ /* 0x000fea0003800000 */
[----:B------:R-:W0:Y:S01]  /*0710*/  LDC.64 R18, c[0x0][0x728] ;  /* 0x0001ca00ff127b82 */ /* 0x000e220000000a00 */
[----:B------:R-:W-:Y:S02]  /*0720*/  IMAD.MOV.U32 R10, RZ, RZ, R2 ;  /* 0x000000ffff0a7224 */ /* 0x000fe400078e0002 */
[----:B------:R-:W-:-:S05]  /*0730*/  IMAD.MOV.U32 R11, RZ, RZ, R3 ;  /* 0x000000ffff0b7224 */ /* 0x000fca00078e0003 */
[----:B------:R-:W1:Y:S08]  /*0740*/  LDC R6, c[0x0][0x730] ;  /* 0x0001cc00ff067b82 */ /* 0x000e700000000800 */
[----:B------:R-:W2:Y:S01]  /*0750*/  LDC.64 R20, c[0x0][0x720] ;  /* 0x0001c800ff147b82 */ /* 0x000ea20000000a00 */
[----:B0-----:R-:W-:-:S04]  /*0760*/  ISETP.NE.U32.AND P0, PT, R18, RZ, PT ;  /* 0x000000ff1200720c */ /* 0x001fc80003f05070 */
[----:B------:R-:W-:-:S13]  /*0770*/  ISETP.NE.AND.EX P0, PT, R19, RZ, PT, P0 ;  /* 0x000000ff1300720c */ /* 0x000fda0003f05300 */
[----:B-12---:R-:W-:Y:S05]  /*0780*/  @!P0 BRA `(.L_x_5) ;  /* 0x0000000000288947 */ /* 0x006fea0003800000 */
[----:B------:R-:W0:Y:S02]  /*0790*/  LDC R15, c[0x0][0x734] ;  /* 0x0001cd00ff0f7b82 */ /* 0x000e240000000800 */
[----:B0-----:R-:W-:-:S05]  /*07a0*/  IADD3 R15, P0, R2, R15, RZ ;  /* 0x0000000f020f7210 */ /* 0x001fca0007f1e0ff */
[----:B------:R-:W-:-:S04]  /*07b0*/  IMAD.X R17, RZ, RZ, R3, P0 ;  /* 0x000000ffff117224 */ /* 0x000fc800000e0603 */
[----:B------:R-:W-:-:S04]  /*07c0*/  IMAD.WIDE.U32 R10, R17, R18, RZ ;  /* 0x00000012110a7225 */ /* 0x000fc800078e00ff */
[----:B------:R-:W-:-:S04]  /*07d0*/  IMAD.WIDE.U32 R12, P0, R15, R19, R10 ;  /* 0x000000130f0c7225 */ /* 0x000fc8000780000a */
[----:B------:R-:W-:-:S04]  /*07e0*/  IMAD.WIDE.U32 R10, R15, R18, RZ ;  /* 0x000000120f0a7225 */ /* 0x000fc800078e00ff */
[----:B------:R-:W-:Y:S01]  /*07f0*/  IMAD.X R15, RZ, RZ, RZ, P0 ;  /* 0x000000ffff0f7224 */ /* 0x000fe200000e06ff */
[----:B------:R-:W-:Y:S01]  /*0800*/  IADD3 RZ, P0, R11, R12, RZ ;  /* 0x0000000c0bff7210 */ /* 0x000fe20007f1e0ff */
[----:B------:R-:W-:-:S04]  /*0810*/  IMAD.MOV.U32 R14, RZ, RZ, R13 ;  /* 0x000000ffff0e7224 */ /* 0x000fc800078e000d */
[----:B------:R-:W-:-:S08]  /*0820*/  IMAD.WIDE.U32.X R10, R17, R19, R14, P0 ;  /* 0x00000013110a7225 */ /* 0x000fd000000e040e */
.L_x_5:
[-CC-:B------:R-:W-:Y:S01]  /*0830*/  SHF.R.U64 R27, R10, R6.reuse, R11.reuse ;  /* 0x000000060a1b7219 */ /* 0x180fe2000000120b */
[----:B------:R-:W0:Y:S01]  /*0840*/  LDC R14, c[0x0][0x718] ;  /* 0x0001c600ff0e7b82 */ /* 0x000e220000000800 */
[----:B------:R-:W-:Y:S01]  /*0850*/  SHF.R.U32.HI R9, RZ, R6, R11 ;  /* 0x00000006ff097219 */ /* 0x000fe2000001160b */
[----:B------:R-:W-:Y:S01]  /*0860*/  ULDC UR5, c[0x0][0x150] ;  /* 0x0000540000057ab9 */ /* 0x000fe20000000800 */
[----:B------:R-:W-:Y:S02]  /*0870*/  IADD3 R13, P0, RZ, -R27, RZ ;  /* 0x8000001bff0d7210 */ /* 0x000fe40007f1e0ff */
[----:B------:R-:W-:-:S03]  /*0880*/  I2FP.F32.U32 R6, R8 ;  /* 0x0000000800067245 */ /* 0x000fc60000201000 */
[----:B------:R-:W1:Y:S01]  /*0890*/  LDC.64 R28, c[0x0][0x740] ;  /* 0x0001d000ff1c7b82 */ /* 0x000e620000000a00 */
[----:B------:R-:W-:Y:S02]  /*08a0*/  IMAD.X R15, RZ, RZ, ~R9, P0 ;  /* 0x000000ffff0f7224 */ /* 0x000fe400000e0e09 */
[----:B------:R-:W-:Y:S01]  /*08b0*/  FMUL R6, R6, UR5 ;  /* 0x0000000506067c20 */ /* 0x000fe20008400000 */
[----:B------:R-:W-:Y:S01]  /*08c0*/  IMAD.WIDE.U32 R10, R13, R20, R2 ;  /* 0x000000140d0a7225 */ /* 0x000fe200078e0002 */
[----:B------:R-:W-:-:S03]  /*08d0*/  ULDC UR5, c[0x0][0x154] ;  /* 0x0000550000057ab9 */ /* 0x000fc60000000800 */
[----:B------:R-:W-:Y:S01]  /*08e0*/  IMAD R12, R15, R20, RZ ;  /* 0x000000140f0c7224 */ /* 0x000fe200078e02ff */
[----:B------:R-:W2:Y:S01]  /*08f0*/  LDC R9, c[0x0][0x144] ;  /* 0x00005100ff097b82 */ /* 0x000ea20000000800 */
[----:B------:R-:W3:Y:S02]  /*0900*/  F2I.U32.TRUNC.NTZ R6, R6 ;  /* 0x0000000600067305 */ /* 0x000ee4000020f000 */
[----:B------:R-:W-:-:S04]  /*0910*/  IMAD R13, R13, R21, R12 ;  /* 0x000000150d0d7224 */ /* 0x000fc800078e020c */
[----:B------:R-:W-:Y:S01]  /*0920*/  IMAD.IADD R11, R11, 0x1, R13 ;  /* 0x000000010b0b7824 */ /* 0x000fe200078e020d */
[----:B------:R-:W4:Y:S01]  /*0930*/  LDC R22, c[0x0][0x708] ;  /* 0x0001c200ff167b82 */ /* 0x000f220000000800 */
[----:B------:R-:W-:-:S03]  /*0940*/  IMAD.MOV.U32 R13, RZ, RZ, -0x1 ;  /* 0xffffffffff0d7424 */ /* 0x000fc600078e00ff */
[-CC-:B0-----:R-:W-:Y:S02]  /*0950*/  SHF.R.U64 R20, R10, R14.reuse, R11.reuse ;  /* 0x0000000e0a147219 */ /* 0x181fe4000000120b */
[----:B------:R-:W-:Y:S02]  /*0960*/  I2FP.F32.U32 R10, R7 ;  /* 0x00000007000a7245 */ /* 0x000fe40000201000 */
[----:B------:R-:W0:Y:S01]  /*0970*/  LDC R26, c[0x0][0x758] ;  /* 0x0001d600ff1a7b82 */ /* 0x000e220000000800 */
[----:B-1----:R-:W-:Y:S01]  /*0980*/  ISETP.NE.U32.AND P0, PT, R28, RZ, PT ;  /* 0x000000ff1c00720c */ /* 0x002fe20003f05070 */
[----:B---3--:R-:W-:Y:S02]  /*0990*/  IMAD.MOV R12, RZ, RZ, -R6 ;  /* 0x000000ffff0c7224 */ /* 0x008fe400078e0a06 */
[----:B------:R-:W-:Y:S01]  /*09a0*/  FMUL R10, R10, UR5 ;  /* 0x000000050a0a7c20 */ /* 0x000fe20008400000 */
[----:B------:R-:W-:Y:S02]  /*09b0*/  SHF.R.U32.HI R11, RZ, R14, R11 ;  /* 0x0000000eff0b7219 */ /* 0x000fe4000001160b */
[----:B------:R-:W-:Y:S01]  /*09c0*/  ISETP.NE.AND.EX P0, PT, R29, RZ, PT, P0 ;  /* 0x000000ff1d00720c */ /* 0x000fe20003f05300 */
[----:B------:R1:W3:Y:S01]  /*09d0*/  F2I.U32.TRUNC.NTZ R17, R10 ;  /* 0x0000000a00117305 */ /* 0x0002e2000020f000 */
[----:B------:R-:W1:Y:S01]  /*09e0*/  LDC R18, c[0x0][0x148] ;  /* 0x00005200ff127b82 */ /* 0x000e620000000800 */
[----:B--2---:R-:W-:-:S07]  /*09f0*/  IMAD R6, R9, R12, R8 ;  /* 0x0000000c09067224 */ /* 0x004fce00078e0208 */
[----:B------:R-:W2:Y:S01]  /*0a00*/  LDC R24, c[0x0][0x700] ;  /* 0x0001c000ff187b82 */ /* 0x000ea20000000800 */
[-CC-:B----4-:R-:W-:Y:S02]  /*0a10*/  SHF.R.U64 R30, R20, R22.reuse, R11.reuse ;  /* 0x00000016141e7219 */ /* 0x190fe4000000120b */
[----:B------:R-:W-:Y:S01]  /*0a20*/  SHF.R.U32.HI R9, RZ, R22, R11 ;  /* 0x00000016ff097219 */ /* 0x000fe2000001160b */
[----:B------:R-:W-:-:S04]  /*0a30*/  IMAD.MOV.U32 R11, RZ, RZ, 0x1 ;  /* 0x00000001ff0b7424 */ /* 0x000fc800078e00ff */
[----:B------:R-:W4:Y:S01]  /*0a40*/  LDC R21, c[0x0][0x748] ;  /* 0x0001d200ff157b82 */ /* 0x000f220000000800 */
[-C--:B0-----:R-:W-:Y:S02]  /*0a50*/  SHF.L.U32 R8, R13, R26.reuse, RZ ;  /* 0x0000001a0d087219 */ /* 0x081fe400000006ff */
[--C-:B------:R-:W-:Y:S02]  /*0a60*/  SHF.R.U64 R22, R30, R26, R9.reuse ;  /* 0x0000001a1e167219 */ /* 0x100fe40000001209 */
[----:B------:R-:W-:Y:S02]  /*0a70*/  LOP3.LUT R15, RZ, R8, RZ, 0x33, !PT ;  /* 0x00000008ff0f7212 */ /* 0x000fe400078e33ff */
[-C--:B------:R-:W-:Y:S01]  /*0a80*/  SHF.R.U32.HI R9, RZ, R26.reuse, R9 ;  /* 0x0000001aff097219 */ /* 0x080fe20000011609 */
[----:B------:R-:W0:Y:S01]  /*0a90*/  LDC R23, c[0x0][0x738] ;  /* 0x0001ce00ff177b82 */ /* 0x000e220000000800 */
[----:B------:R-:W-:Y:S01]  /*0aa0*/  SHF.L.U32 R14, R11, R26, RZ ;  /* 0x0000001a0b0e7219 */ /* 0x000fe200000006ff */
[----:B------:R-:W-:-:S06]  /*0ab0*/  IMAD.MOV.U32 R8, RZ, RZ, R22 ;  /* 0x000000ffff087224 */ /* 0x000fcc00078e0016 */
[----:B------:R-:W0:Y:S01]  /*0ac0*/  LDC R25, c[0x0][0x710] ;  /* 0x0001c400ff197b82 */ /* 0x000e220000000800 */
[----:B-1-3--:R-:W-:Y:S05]  /*0ad0*/  @!P0 BRA `(.L_x_6) ;  /* 0x0000000000288947 */ /* 0x00afea0003800000 */
[----:B------:R-:W1:Y:S02]  /*0ae0*/  LDC R13, c[0x0][0x74c] ;  /* 0x0001d300ff0d7b82 */ /* 0x000e640000000800 */
[----:B-1----:R-:W-:-:S05]  /*0af0*/  IADD3 R13, P0, R22, R13, RZ ;  /* 0x0000000d160d7210 */ /* 0x002fca0007f1e0ff */
        /* <DEDUP_REMOVED lines=8> */
.L_x_6:
[----:B----4-:R-:W-:Y:S01]  /*0b80*/  SHF.R.U64 R8, R8, R21, R9 ;  /* 0x0000001508087219 */ /* 0x010fe20000001209 */
[----:B--2---:R-:W-:Y:S01]  /*0b90*/  VIADD R9, R24, 0xffffffff ;  /* 0xffffffff18097836 */ /* 0x004fe20000000000 */
[----:B------:R-:W-:Y:S01]  /*0ba0*/  LOP3.LUT R15, R30, R15, RZ, 0xc0, !PT ;  /* 0x0000000f1e0f7212 */ /* 0x000fe200078ec0ff */
[----:B------:R-:W-:Y:S02]  /*0bb0*/  IMAD.MOV R17, RZ, RZ, -R17 ;  /* 0x000000ffff117224 */ /* 0x000fe400078e0a11 */
[----:B------:R-:W-:Y:S01]  /*0bc0*/  IMAD.MOV R10, RZ, RZ, -R8 ;  /* 0x000000ffff0a7224 */ /* 0x000fe200078e0a08 */
[----:B------:R-:W-:Y:S01]  /*0bd0*/  LOP3.LUT R9, R20, R9, RZ, 0xc0, !PT ;  /* 0x0000000914097212 */ /* 0x000fe200078ec0ff */
[----:B------:R-:W-:Y:S02]  /*0be0*/  @P4 IMAD R6, R18, R17, R7 ;  /* 0x0000001112064224 */ /* 0x000fe400078e0207 */
[----:B------:R-:W-:Y:S02]  /*0bf0*/  IMAD R15, R14, R8, R15 ;  /* 0x000000080e0f7224 */ /* 0x000fe400078e020f */
[----:B0-----:R-:W-:-:S02]  /*0c00*/  IMAD R7, R10, R23, R22 ;  /* 0x000000170a077224 */ /* 0x001fc400078e0216 */
[----:B------:R-:W-:Y:S02]  /*0c10*/  IMAD R6, R15, R25, R6 ;  /* 0x000000190f067224 */ /* 0x000fe400078e0206 */
[----:B------:R-:W-:Y:S02]  /*0c20*/  IMAD R7, R7, R24, R9 ;  /* 0x0000001807077224 */ /* 0x000fe400078e0209 */
[----:B------:R-:W-:Y:S02]  /*0c30*/  IMAD.MOV.U32 R10, RZ, RZ, 0x1 ;  /* 0x00000001ff0a7424 */ /* 0x000fe400078e00ff */
[----:B------:R-:W-:Y:S01]  /*0c40*/  IMAD.MOV.U32 R22, RZ, RZ, R27 ;  /* 0x000000ffff167224 */ /* 0x000fe200078e001b */
[----:B------:R-:W-:Y:S02]  /*0c50*/  SEL R21, R7, R6, !P4 ;  /* 0x0000000607157207 */ /* 0x000fe40006000000 */
[----:B------:R-:W-:-:S07]  /*0c60*/  SEL R19, R6, R7, !P4 ;  /* 0x0000000706137207 */ /* 0x000fce0006000000 */
.L_x_4:
[----:B------:R-:W-:-:S08]  /*0c70*/  NOP ;  /* 0x0000000000007918 */ /* 0x000fd00000000000 */
[----:B------:R-:W0:Y:S02]  /*0c80*/  USETMAXREG.TRY_ALLOC.CTAPOOL UP0, 0xe8 ;  /* 0x000000e8000079c8 */ /* 0x000e240008000600 */
[----:B0-----:R-:W-:-:S13]  /*0c90*/  PLOP3.LUT P0, PT, PT, PT, UP0, 0x80, 0x0 ;  /* 0x000000000000781c */ /* 0x001fda0003f0f008 */
[----:B------:R-:W-:Y:S05]  /*0ca0*/  @!P0 BRA `(.L_x_4) ;  /* 0xfffffffc00f08947 */ /* 0x000fea000383ffff */
[----:B------:R-:W-:Y:S01]  /*0cb0*/  ULDC.64 UR6, c[0x0][0x698] ;  /* 0x0001a60000067ab9 */ /* 0x000fe20000000a00 */
[----:B------:R-:W-:Y:S01]  /*0cc0*/  ULDC.64 UR18, c[0x0][0x208] ;  /* 0x0000820000127ab9 */ /* 0x000fe20000000a00 */
[----:B------:R-:W-:-:S04]  /*0cd0*/  ISETP.NE.U32.AND P0, PT, RZ, UR6, PT ;  /* 0x00000006ff007c0c */ /* 0x000fc8000bf05070 */
[----:B------:R-:W-:-:S13]  /*0ce0*/  ISETP.NE.AND.EX P0, PT, RZ, UR7, PT, P0 ;  /* 0x00000007ff007c0c */ /* 0x000fda000bf05300 */
[----:B------:R-:W-:Y:S05]  /*0cf0*/  @!P0 BRA `(.L_x_7) ;  /* 0x00000000001c8947 */ /* 0x000fea0003800000 */
[----:B------:R-:W0:Y:S02]  /*0d00*/  LDC.64 R6, c[0x0][0x698] ;  /* 0x0001a600ff067b82 */ /* 0x000e240000000a00 */
[----:B0-----:R-:W2:Y:S02]  /*0d10*/  LDG.E.64 R6, desc[UR18][R6.64] ;  /* 0x0000001206067981 */ /* 0x001ea4000c1e1b00 */
[----:B--2---:R-:W-:-:S04]  /*0d20*/  ISETP.NE.U32.AND P0, PT, R6, RZ, PT ;  /* 0x000000ff0600720c */ /* 0x004fc80003f05070 */
[----:B------:R-:W-:-:S13]  /*0d30*/  ISETP.NE.AND.EX P0, PT, R7, RZ, PT, P0 ;  /* 0x000000ff0700720c */ /* 0x000fda0003f05300 */
[----:B------:R-:W-:Y:S05]  /*0d40*/  @!P0 BRA `(.L_x_7) ;  /* 0x0000000000088947 */ /* 0x000fea0003800000 */
[----:B------:R0:W5:Y:S01]  /*0d50*/  LD.E R6, desc[UR18][R6.64] ;  /* 0x0000001206067980 */ /* 0x000162000c101900 */
[----:B------:R-:W-:Y:S05]  /*0d60*/  BRA `(.L_x_8) ;  /* 0x0000000000207947 */ /* 0x000fea0003800000 */
.L_x_7:
[----:B------:R-:W-:Y:S02]  /*0d70*/  ULDC.64 UR6, c[0x0][0x688] ;  /* 0x0001a20000067ab9 */ /* 0x000fe40000000a00 */
[----:B------:R-:W-:-:S04]  /*0d80*/  ISETP.NE.U32.AND P0, PT, RZ, UR6, PT ;  /* 0x00000006ff007c0c */ /* 0x000fc8000bf05070 */
[----:B------:R-:W-:-:S13]  /*0d90*/  ISETP.NE.AND.EX P0, PT, RZ, UR7, PT, P0 ;  /* 0x00000007ff007c0c */ /* 0x000fda000bf05300 */
[----:B------:R-:W-:Y:S05]  /*0da0*/  @!P0 BRA `(.L_x_9) ;  /* 0x00000000000c8947 */ /* 0x000fea0003800000 */
[----:B------:R-:W0:Y:S02]  /*0db0*/  LDC.64 R6, c[0x0][0x688] ;  /* 0x0001a200ff067b82 */ /* 0x000e240000000a00 */
[----:B0-----:R1:W5:Y:S01]  /*0dc0*/  LDG.E R6, desc[UR18][R6.64] ;  /* 0x0000001206067981 */ /* 0x001362000c1e1900 */
[----:B------:R-:W-:Y:S05]  /*0dd0*/  BRA `(.L_x_8) ;  /* 0x0000000000047947 */ /* 0x000fea0003800000 */
.L_x_9:
[----:B------:R-:W2:Y:S02]  /*0de0*/  LDC R6, c[0x0][0x680] ;  /* 0x0001a000ff067b82 */ /* 0x000ea40000000800 */
.L_x_8:
[----:B------:R-:W-:Y:S02]  /*0df0*/  ULDC.64 UR6, c[0x0][0x6a0] ;  /* 0x0001a80000067ab9 */ /* 0x000fe40000000a00 */
[----:B------:R-:W-:-:S04]  /*0e00*/  ISETP.NE.U32.AND P0, PT, RZ, UR6, PT ;  /* 0x00000006ff007c0c */ /* 0x000fc8000bf05070 */
[----:B------:R-:W-:-:S13]  /*0e10*/  ISETP.NE.AND.EX P0, PT, RZ, UR7, PT, P0 ;  /* 0x00000007ff007c0c */ /* 0x000fda000bf05300 */
[----:B------:R-:W-:Y:S05]  /*0e20*/  @!P0 BRA `(.L_x_10) ;  /* 0x00000000001c8947 */ /* 0x000fea0003800000 */
[----:B------:R-:W3:Y:S02]  /*0e30*/  LDC.64 R8, c[0x0][0x6a0] ;  /* 0x0001a800ff087b82 */ /* 0x000ee40000000a00 */
[----:B---3--:R-:W3:Y:S02]  /*0e40*/  LDG.E.64 R8, desc[UR18][R8.64] ;  /* 0x0000001208087981 */ /* 0x008ee4000c1e1b00 */
[----:B---3--:R-:W-:-:S04]  /*0e50*/  ISETP.NE.U32.AND P0, PT, R8, RZ, PT ;  /* 0x000000ff0800720c */ /* 0x008fc80003f05070 */
[----:B------:R-:W-:-:S13]  /*0e60*/  ISETP.NE.AND.EX P0, PT, R9, RZ, PT, P0 ;  /* 0x000000ff0900720c */ /* 0x000fda0003f05300 */
[----:B------:R-:W-:Y:S05]  /*0e70*/  @!P0 BRA `(.L_x_10) ;  /* 0x0000000000088947 */ /* 0x000fea0003800000 */
[----:B01----:R0:W5:Y:S01]  /*0e80*/  LD.E R7, desc[UR18][R8.64] ;  /* 0x0000001208077980 */ /* 0x003162000c101900 */
[----:B------:R-:W-:Y:S05]  /*0e90*/  BRA `(.L_x_11) ;  /* 0x0000000000207947 */ /* 0x000fea0003800000 */
.L_x_10:
[----:B------:R-:W-:Y:S02]  /*0ea0*/  ULDC.64 UR6, c[0x0][0x690] ;  /* 0x0001a40000067ab9 */ /* 0x000fe40000000a00 */
[----:B------:R-:W-:-:S04]  /*0eb0*/  ISETP.NE.U32.AND P0, PT, RZ, UR6, PT ;  /* 0x00000006ff007c0c */ /* 0x000fc8000bf05070 */
[----:B------:R-:W-:-:S13]  /*0ec0*/  ISETP.NE.AND.EX P0, PT, RZ, UR7, PT, P0 ;  /* 0x00000007ff007c0c */ /* 0x000fda000bf05300 */
[----:B------:R-:W-:Y:S05]  /*0ed0*/  @!P0 BRA `(.L_x_12) ;  /* 0x00000000000c8947 */ /* 0x000fea0003800000 */
[----:B------:R-:W0:Y:S02]  /*0ee0*/  LDC.64 R8, c[0x0][0x690] ;  /* 0x0001a400ff087b82 */ /* 0x000e240000000a00 */
[----:B01----:R1:W5:Y:S01]  /*0ef0*/  LDG.E R7, desc[UR18][R8.64] ;  /* 0x0000001208077981 */ /* 0x003362000c1e1900 */
[----:B------:R-:W-:Y:S05]  /*0f00*/  BRA `(.L_x_11) ;  /* 0x0000000000047947 */ /* 0x000fea0003800000 */
.L_x_12:
[----:B01----:R-:W3:Y:S02]  /*0f10*/  LDC R7, c[0x0][0x684] ;  /* 0x0001a100ff077b82 */ /* 0x003ee40000000800 */
.L_x_11:
[----:B------:R-:W-:-:S13]  /*0f20*/  LOP3.LUT P0, RZ, R10, 0xff, RZ, 0xc0, !PT ;  /* 0x000000ff0aff7812 */ /* 0x000fda000780c0ff */
[----:B------:R-:W-:Y:S05]  /*0f30*/  @!P0 EXIT ;  /* 0x000000000000894d */ /* 0x000fea0003800000 */
[----:B------:R-:W4:Y:S01]  /*0f40*/  LDC.64 R12, c[0x0][0x288] ;  /* 0x0000a200ff0c7b82 */ /* 0x000f220000000a00 */
[----:B------:R-:W-:Y:S01]  /*0f50*/  SHF.R.U32.HI R11, RZ, 0x5, R5 ;  /* 0x00000005ff0b7819 */ /* 0x000fe20000011605 */
[C---:B01----:R-:W-:Y:S01]  /*0f60*/  IMAD.SHL.U32 R9, R4.reuse, 0x40, RZ ;  /* 0x0000004004097824 */ /* 0x043fe200078e00ff */
[----:B------:R-:W-:Y:S01]  /*0f70*/  SHF.R.U32.HI R8, RZ, 0x2, R4 ;  /* 0x00000002ff087819 */ /* 0x000fe20000011604 */
[----:B------:R-:W-:Y:S01]  /*0f80*/  IMAD.SHL.U32 R5, R4, 0x400, RZ ;  /* 0x0000040004057824 */ /* 0x000fe200078e00ff */
[----:B------:R-:W-:Y:S01]  /*0f90*/  ULDC.64 UR6, c[0x0][0x6b0] ;  /* 0x0001ac0000067ab9 */ /* 0x000fe20000000a00 */
[----:B------:R-:W-:Y:S01]  /*0fa0*/  IMAD.SHL.U32 R17, R11, 0x10, RZ ;  /* 0x000000100b117824 */ /* 0x000fe200078e00ff */
[----:B------:R-:W-:Y:S01]  /*0fb0*/  LOP3.LUT R8, R8, 0x7, RZ, 0xc0, !PT ;  /* 0x0000000708087812 */ /* 0x000fe200078ec0ff */
[----:B------:R-:W0:Y:S01]  /*0fc0*/  LDC R15, c[0x0][0x758] ;  /* 0x0001d600ff0f7b82 */ /* 0x000e220000000800 */
[----:B------:R-:W-:Y:S01]  /*0fd0*/  LOP3.LUT R10, R9, 0x3800, RZ, 0xc0, !PT ;  /* 0x00003800090a7812 */ /* 0x000fe200078ec0ff */
[----:B------:R-:W-:Y:S01]  /*0fe0*/  IMAD.SHL.U32 R9, R16, 0x40, RZ ;  /* 0x0000004010097824 */ /* 0x000fe200078e00ff */
[--C-:B------:R-:W-:Y:S01]  /*0ff0*/  LOP3.LUT R18, R17, 0xfffffff0, R8.reuse, 0xe2, !PT ;  /* 0xfffffff011127812 */ /* 0x100fe200078ee208 */
[----:B------:R-:W-:Y:S01]  /*1000*/  IMAD R11, R11, -0x10, -R8 ;  /* 0xfffffff00b0b7824 */ /* 0x000fe200078e0a08 */
[----:B------:R-:W-:Y:S01]  /*1010*/  LOP3.LUT R10, R10, 0x400, R5, 0xf8, !PT ;  /* 0x000004000a0a7812 */ /* 0x000fe200078ef805 */
[C---:B------:R-:W-:Y:S01]  /*1020*/  IMAD.SHL.U32 R17, R4.reuse, 0x20, RZ ;  /* 0x0000002004117824 */ /* 0x040fe200078e00ff */
[----:B------:R-:W-:Y:S01]  /*1030*/  LOP3.LUT R5, R4, 0x3, RZ, 0xc0, !PT ;  /* 0x0000000304057812 */ /* 0x000fe200078ec0ff */
[----:B------:R-:W-:Y:S01]  /*1040*/  ULDC.64 UR12, c[0x0][0x6c8] ;  /* 0x0001b200000c7ab9 */ /* 0x000fe20000000a00 */
[----:B------:R-:W-:Y:S01]  /*1050*/  LOP3.LUT R18, R18, 0x40, R9, 0xf8, !PT ;  /* 0x0000004012127812 */ /* 0x000fe200078ef809 */
[----:B------:R-:W-:Y:S01]  /*1060*/  USHF.L.U64.HI UR5, UR6, 0x5, UR7 ;  /* 0x0000000506057899 */ /* 0x000fe20008010207 */
[----:B------:R-:W-:Y:S01]  /*1070*/  LOP3.LUT R8, R16, 0x1, RZ, 0xc0, !PT ;  /* 0x0000000110087812 */ /* 0x000fe200078ec0ff */
[----:B------:R-:W1:Y:S01]  /*1080*/  LDC R9, c[0x0][0x700] ;  /* 0x0001c000ff097b82 */ /* 0x000e620000000800 */
[----:B------:R-:W-:Y:S01]  /*1090*/  LOP3.LUT R17, R10, 0x380, R17, 0xf8, !PT ;  /* 0x000003800a117812 */ /* 0x000fe200078ef811 */
[----:B------:R-:W-:Y:S01]  /*10a0*/  IMAD.MOV.U32 R10, RZ, RZ, -0x1 ;  /* 0xffffffffff0a7424 */ /* 0x000fe200078e00ff */
[----:B------:R-:W-:Y:S01]  /*10b0*/  USHF.L.U64.HI UR7, UR12, 0x5, UR13 ;  /* 0x000000050c077899 */ /* 0x000fe2000801020d */
[----:B----4-:R-:W-:Y:S01]  /*10c0*/  IMAD R16, R5, -0x2, R12 ;  /* 0xfffffffe05107824 */ /* 0x010fe200078e020c */
[----:B------:R-:W-:Y:S01]  /*10d0*/  USHF.L.U32 UR6, UR6, 0x5, URZ ;  /* 0x0000000506067899 */ /* 0x000fe2000800063f */
[----:B------:R-:W-:Y:S01]  /*10e0*/  VIADD R5, R13, 0x7f ;  /* 0x0000007f0d057836 */ /* 0x000fe20000000000 */
[----:B------:R-:W-:Y:S01]  /*10f0*/  USHF.L.U32 UR12, UR12, 0x5, URZ ;  /* 0x000000050c0c7899 */ /* 0x000fe2000800063f */
[----:B------:R-:W-:Y:S01]  /*1100*/  IMAD R20, R8, -0x40, R11 ;  /* 0xffffffc008147824 */ /* 0x000fe200078e020b */
[----:B------:R-:W-:Y:S01]  /*1110*/  ULDC UR8, c[0x0][0x284] ;  /* 0x0000a10000087ab9 */ /* 0x000fe20000000800 */
[----:B------:R-:W-:Y:S01]  /*1120*/  IMAD.MOV.U32 R12, RZ, RZ, 0x1 ;  /* 0x00000001ff0c7424 */ /* 0x000fe200078e00ff */
[----:B------:R-:W-:Y:S01]  /*1130*/  SHF.R.S32.HI R8, RZ, 0x1f, R5 ;  /* 0x0000001fff087819 */ /* 0x000fe20000011405 */
[----:B------:R-:W-:Y:S01]  /*1140*/  IMAD.SHL.U32 R14, R4, 0x2, RZ ;  /* 0x00000002040e7824 */ /* 0x000fe200078e00ff */
[----:B------:R-:W-:Y:S01]  /*1150*/  UIADD3 UR24, UP0, UR6, 0x20, URZ ;  /* 0x0000002006187890 */ /* 0x000fe2000ff1e03f */
[----:B------:R-:W-:Y:S01]  /*1160*/  LOP3.LUT R100, R0, 0x1, RZ, 0xfc, !PT ;  /* 0x0000000100647812 */ /* 0x000fe200078efcff */
[----:B------:R-:W-:Y:S01]  /*1170*/  UIADD3 UR23, UP1, UR12, 0x20, URZ ;  /* 0x000000200c177890 */ /* 0x000fe2000ff3e03f */
[----:B------:R-:W-:Y:S01]  /*1180*/  LEA.HI R8, R8, R5, RZ, 0x7 ;  /* 0x0000000508087211 */ /* 0x000fe200078f38ff */
[----:B------:R-:W-:Y:S01]  /*1190*/  UIADD3.X UR22, URZ, UR5, URZ, UP0, !UPT ;  /* 0x000000053f167290 */ /* 0x000fe200087fe43f */
[----:B0-----:R-:W-:Y:S01]  /*11a0*/  SHF.L.U32 R5, R10, R15, RZ ;  /* 0x0000000f0a057219 */ /* 0x001fe200000006ff */
[----:B------:R-:W-:Y:S01]  /*11b0*/  UIADD3.X UR21, URZ, UR7, URZ, UP1, !UPT ;  /* 0x000000073f157290 */ /* 0x000fe20008ffe43f */
[----:B------:R-:W-:-:S02]  /*11c0*/  SHF.R.S32.HI R11, RZ, 0x7, R8 ;  /* 0x00000007ff0b7819 */ /* 0x000fc40000011408 */
[----:B------:R-:W-:Y:S02]  /*11d0*/  LOP3.LUT R10, R4, 0x80, RZ, 0xc0, !PT ;  /* 0x00000080040a7812 */ /* 0x000fe400078ec0ff */
[----:B------:R-:W-:Y:S01]  /*11e0*/  VIMNMX R4, RZ, R11, PT ;  /* 0x0000000bff047248 */ /* 0x000fe20003fe0100 */
[----:B-1----:R-:W-:Y:S01]  /*11f0*/  VIADD R9, R9, 0xffffffff ;  /* 0xffffffff09097836 */ /* 0x002fe20000000000 */
[----:B------:R-:W-:Y:S02]  /*1200*/  SHF.L.U32 R15, R12, R15, RZ ;  /* 0x0000000f0c0f7219 */ /* 0x000fe400000006ff */
[----:B------:R-:W-:Y:S02]  /*1210*/  CS2R R12, SRZ ;  /* 0x00000000000c7805 */ /* 0x000fe4000001ff00 */
[----:B------:R-:W-:Y:S01]  /*1220*/  LOP3.LUT R8, RZ, R5, RZ, 0x33, !PT ;  /* 0x00000005ff087212 */ /* 0x000fe200078e33ff */
[----:B------:R-:W-:Y:S01]  /*1230*/  VIADD R5, R20, UR8 ;  /* 0x0000000814057c36 */ /* 0x000fe20008000000 */
[----:B------:R-:W-:Y:S01]  /*1240*/  SHF.R.U32.HI R10, RZ, 0x7, R10 ;  /* 0x00000007ff0a7819 */ /* 0x000fe2000001160a */
[----:B------:R-:W-:-:S07]  /*1250*/  IMAD.IADD R4, R11, 0x1, -R4 ;  /* 0x000000010b047824 */ /* 0x000fce00078e0a04 */
.L_x_153:
[----:B------:R-:W0:Y:S01]  /*1260*/  SHFL.IDX PT, R20, R10, RZ, 0x1f ;  /* 0x00001fff0a147589 */ /* 0x000e2200000e0000 */
[----:B------:R-:W1:Y:S01]  /*1270*/  S2UR UR11, SR_CgaCtaId ;  /* 0x00000000000b79c3 */ /* 0x000e620000008800 */
[----:B------:R-:W-:Y:S01]  /*1280*/  ISETP.GE.AND P0, PT, R4, 0x1, PT ;  /* 0x000000010400780c */ /* 0x000fe20003f06270 */
[----:B------:R-:W-:Y:S01]  /*1290*/  UMOV UR10, 0x400 ;  /* 0x00000400000a7882 */ /* 0x000fe20000000000 */
[----:B------:R-:W-:Y:S02]  /*12a0*/  CS2R R86, SRZ ;  /* 0x0000000000567805 */ /* 0x000fe4000001ff00 */
[----:B------:R-:W-:Y:S02]  /*12b0*/  CS2R R24, SRZ ;  /* 0x0000000000187805 */ /* 0x000fe4000001ff00 */
[----:B---3--:R-:W-:Y:S02]  /*12c0*/  CS2R R26, SRZ ;  /* 0x00000000001a7805 */ /* 0x008fe4000001ff00 */
[----:B------:R-:W-:-:S02]  /*12d0*/  CS2R R28, SRZ ;  /* 0x00000000001c7805 */ /* 0x000fc4000001ff00 */
[----:B--2---:R-:W-:Y:S02]  /*12e0*/  CS2R R30, SRZ ;  /* 0x00000000001e7805 */ /* 0x004fe4000001ff00 */
[----:B------:R-:W-:Y:S02]  /*12f0*/  CS2R R32, SRZ ;  /* 0x0000000000207805 */ /* 0x000fe4000001ff00 */
[----:B------:R-:W-:Y:S02]  /*1300*/  CS2R R34, SRZ ;  /* 0x0000000000227805 */ /* 0x000fe4000001ff00 */
[----:B------:R-:W-:Y:S02]  /*1310*/  CS2R R36, SRZ ;  /* 0x0000000000247805 */ /* 0x000fe4000001ff00 */
[----:B------:R-:W-:Y:S02]  /*1320*/  CS2R R38, SRZ ;  /* 0x0000000000267805 */ /* 0x000fe4000001ff00 */
[----:B------:R-:W-:-:S02]  /*1330*/  CS2R R40, SRZ ;  /* 0x0000000000287805 */ /* 0x000fc4000001ff00 */
[----:B------:R-:W-:Y:S02]  /*1340*/  CS2R R42, SRZ ;  /* 0x00000000002a7805 */ /* 0x000fe4000001ff00 */
        /* <DEDUP_REMOVED lines=9> */
[----:B0-----:R-:W-:Y:S01]  /*13e0*/  R2UR UR8, R20 ;  /* 0x00000000140872ca */ /* 0x001fe200000e0000 */
[----:B-1----:R-:W-:Y:S01]  /*13f0*/  ULEA UR10, UR11, UR10, 0x18 ;  /* 0x0000000a0b0a7291 */ /* 0x002fe2000f8ec03f */
        /* <DEDUP_REMOVED lines=10> */
[----:B------:R-:W-:Y:S01]  /*14a0*/  CS2R R82, SRZ ;  /* 0x0000000000527805 */ /* 0x000fe2000001ff00 */
[----:B------:R-:W-:Y:S01]  /*14b0*/  ULEA.HI UR9, UR8, UR8, URZ, 0x1 ;  /* 0x0000000808097291 */ /* 0x000fe2000f8f083f */
[----:B------:R-:W-:-:S03]  /*14c0*/  CS2R R84, SRZ ;  /* 0x0000000000547805 */ /* 0x000fc6000001ff00 */
[----:B------:R-:W-:-:S04]  /*14d0*/  ULOP3.LUT UR9, UR9, 0x7fffe, URZ, 0xc0, !UPT ;  /* 0x0007fffe09097892 */ /* 0x000fc8000f8ec03f */
[----:B------:R-:W-:-:S04]  /*14e0*/  UIADD3 UR9, UR8, -UR9, URZ ;  /* 0x8000000908097290 */ /* 0x000fc8000fffe03f */
[----:B------:R-:W-:Y:S01]  /*14f0*/  ULEA UR9, UR9, UR10, 0xd ;  /* 0x0000000a09097291 */ /* 0x000fe2000f8e683f */
[----:B-----5:R-:W-:Y:S11]  /*1500*/  @!P0 BRA `(.L_x_13) ;  /* 0x00000004002c8947 */ /* 0x020ff60003800000 */
[----:B------:R-:W-:Y:S01]  /*1510*/  UIADD3 UR9, UR9, 0x100, URZ ;  /* 0x0000010009097890 */ /* 0x000fe2000fffe03f */
[----:B------:R-:W-:Y:S01]  /*1520*/  R2UR UR13, R12 ;  /* 0x000000000c0d72ca */ /* 0x000fe200000e0000 */
[----:B------:R-:W-:Y:S01]  /*1530*/  IMAD.MOV.U32 R20, RZ, RZ, R4 ;  /* 0x000000ffff147224 */ /* 0x000fe200078e0004 */
[----:B------:R-:W-:Y:S01]  /*1540*/  UPLOP3.LUT UP0, UPT, UPT, UPT, UPT, 0x40, 0x0 ;  /* 0x000000000000789c */ /* 0x000fe20003f0e870 */
[----:B------:R-:W-:Y:S01]  /*1550*/  IMAD.MOV.U32 R23, RZ, RZ, R13 ;  /* 0x000000ffff177224 */ /* 0x000fe200078e000d */
[----:B------:R-:W-:Y:S01]  /*1560*/  USHF.R.U32.HI UR9, URZ, 0x4, UR9 ;  /* 0x000000043f097899 */ /* 0x000fe20008011609 */
[----:B------:R-:W-:-:S03]  /*1570*/  IMAD.MOV.U32 R92, RZ, RZ, R12 ;  /* 0x000000ffff5c7224 */ /* 0x000fc600078e000c */
[----:B------:R-:W-:-:S04]  /*1580*/  ULOP3.LUT UR9, UR9, 0x3fff, URZ, 0xc0, !UPT ;  /* 0x00003fff09097892 */ /* 0x000fc8000f8ec03f */
[----:B------:R-:W-:-:S12]  /*1590*/  ULOP3.LUT UR20, UR9, 0x10000, URZ, 0xfc, !UPT ;  /* 0x0001000009147892 */ /* 0x000fd8000f8efc3f */
.L_x_20:
[----:B------:R-:W-:-:S13]  /*15a0*/  ISETP.NE.AND P1, PT, R100, 0x3, PT ;  /* 0x000000036400780c */ /* 0x000fda0003f25270 */
[----:B0-----:R-:W-:Y:S05]  /*15b0*/  @!P1 BRA `(.L_x_14) ;  /* 0x0000000000049947 */ /* 0x001fea0003800000 */
[----:B------:R-:W-:Y:S01]  /*15c0*/  BPT.TRAP 0x1 ;  /* 0x000000040000795c */ /* 0x000fe20000300000 */
.L_x_14:
[----:B------:R-:W0:Y:S01]  /*15d0*/  S2UR UR9, SR_CgaCtaId ;  /* 0x00000000000979c3 */ /* 0x000e220000008800 */
[----:B------:R-:W-:Y:S01]  /*15e0*/  UMOV UR8, 0x400 ;  /* 0x0000040000087882 */ /* 0x000fe20000000000 */
[----:B------:R-:W-:Y:S01]  /*15f0*/  SHF.L.U32 R88, R23, 0x1f, RZ ;  /* 0x0000001f17587819 */ /* 0x000fe200000006ff */
[----:B0-----:R-:W-:-:S04]  /*1600*/  ULEA UR25, UR9, UR8, 0x18 ;  /* 0x0000000809197291 */ /* 0x001fc8000f8ec03f */
[----:B------:R-:W-:-:S09]  /*1610*/  ULEA UR8, UR13, UR25, 0x3 ;  /* 0x000000190d087291 */ /* 0x000fd2000f8e183f */
[----:B------:R0:W1:Y:S01]  /*1620*/  SYNCS.PHASECHK.TRANS64.TRYWAIT P0, [UR8], R88 ;  /* 0x00000058ff0075a7 */ /* 0x0000620008000148 */
[----:B------:R-:W-:Y:S05]  /*1630*/  @!P1 BRA `(.L_x_15) ;  /* 0x0000000000049947 */ /* 0x000fea0003800000 */
[----:B------:R-:W-:Y:S01]  /*1640*/  BPT.TRAP 0x1 ;  /* 0x000000040000795c */ /* 0x000fe20000300000 */
.L_x_15:
[----:B-1----:R-:W-:Y:S05]  /*1650*/  @P0 BRA `(.L_x_16) ;  /* 0x0000000000080947 */ /* 0x002fea0003800000 */
[----:B------:R-:W1:Y:S02]  /*1660*/  SYNCS.PHASECHK.TRANS64.TRYWAIT P0, [UR8], R88 ;  /* 0x00000058ff0075a7 */ /* 0x000e640008000148 */
[----:B-1----:R-:W-:Y:S05]  /*1670*/  @!P0 BRA `(.L_x_17) ;  /* 0x0000006c00048947 */ /* 0x002fea0003800000 */
.L_x_16:
[----:B------:R-:W-:Y:S02]  /*1680*/  USHF.L.U32 UR8, UR13, 0xb, URZ ;  /* 0x0000000b0d087899 */ /* 0x000fe4000800063f */
[----:B------:R-:W-:Y:S02]  /*1690*/  UIADD3 UR9, UR25, 0x10100, URZ ;  /* 0x0001010019097890 */ /* 0x000fe4000fffe03f */
[----:B------:R-:W-:Y:S02]  /*16a0*/  ULEA UR16, UR13, UR20, 0xa ;  /* 0x000000140d107291 */ /* 0x000fe4000f8e503f */
[----:B01----:R-:W-:Y:S01]  /*16b0*/  LEA.HI R88, R17, UR8, RZ, 0x1d ;  /* 0x0000000811587c11 */ /* 0x003fe2000f8fe8ff */
[----:B------:R-:W-:Y:S01]  /*16c0*/  USHF.R.U32.HI UR9, URZ, 0x4, UR9 ;  /* 0x000000043f097899 */ /* 0x000fe20008011609 */
[----:B------:R-:W-:-:S03]  /*16d0*/  UMOV UR11, 0x40000040 ;  /* 0x40000040000b7882 */ /* 0x000fc60000000000 */
[----:B------:R-:W-:Y:S01]  /*16e0*/  ULOP3.LUT UR9, UR9, 0x3fff, URZ, 0xc0, !UPT ;  /* 0x00003fff09097892 */ /* 0x000fe2000f8ec03f */
[----:B------:R-:W0:Y:S03]  /*16f0*/  LDS.128 R88, [R88+UR25+0x30100] ;  /* 0x0301001958587984 */ /* 0x000e260008000c00 */
[----:B------:R-:W-:-:S04]  /*1700*/  ULOP3.LUT UR9, UR9, 0x10000, URZ, 0xfc, !UPT ;  /* 0x0001000009097892 */ /* 0x000fc8000f8efc3f */
[----:B------:R-:W-:-:S03]  /*1710*/  UIADD3 UR17, UR8, UR9, URZ ;  /* 0x0000000908117290 */ /* 0x000fc6000fffe03f */
[----:B------:R-:W-:Y:S01]  /*1720*/  UMOV UR8, UR16 ;  /* 0x0000001000087c82 */ /* 0x000fe20008000000 */
[----:B------:R-:W-:-:S03]  /*1730*/  UMOV UR9, 0x40000040 ;  /* 0x4000004000097882 */ /* 0x000fc60000000000 */
[----:B------:R-:W-:Y:S01]  /*1740*/  UMOV UR10, UR17 ;  /* 0x00000011000a7c82 */ /* 0x000fe20008000000 */
[----:B0-----:R-:W-:-:S06]  /*1750*/  WARPGROUP.ARRIVE ;  /* 0x00000000000079c5 */ /* 0x001fcc0000000000 */
[----:B------:R-:W-:Y:S01]  /*1760*/  HGMMA.SP.64x128x32.F32 R24, gdesc[UR8], R24, UP0, R88, 0x0 ;  /* 0x09e05800081879f0 */ /* 0x000fe2000bf00a18 */
[----:B------:R-:W-:Y:S02]  /*1770*/  UIADD3 UR8, UR16, 0x2, URZ ;  /* 0x0000000210087890 */ /* 0x000fe4000fffe03f */
[----:B------:R-:W-:Y:S01]  /*1780*/  UIADD3 UR10, UR17, 0x4, URZ ;  /* 0x00000004110a7890 */ /* 0x000fe2000fffe03f */
[----:B------:R-:W-:Y:S01]  /*1790*/  UMOV UR9, 0x40000040 ;  /* 0x4000004000097882 */ /* 0x000fe20000000000 */
[----:B------:R-:W-:-:S11]  /*17a0*/  UMOV UR11, 0x40000040 ;  /* 0x40000040000b7882 */ /* 0x000fd60000000000 */
[----:B------:R-:W-:Y:S01]  /*17b0*/  HGMMA.SP.64x128x32.F32 R24, gdesc[UR8], R24, R89, 0x0 ;  /* 0x09e05900081879f0 */ /* 0x000fe20008700a18 */
        /* <DEDUP_REMOVED lines=9> */
[----:B------:R-:W-:Y:S03]  /*1850*/  HGMMA.SP.64x128x32.F32 R24, gdesc[UR8], R24, R91, 0x0, gsb0 ;  /* 0x09e05b00081879f0 */ /* 0x000fe60008000a18 */
[----:B------:R-:W-:Y:S02]  /*1860*/  WARPGROUP.DEPBAR.LE gsb0, 0x0 ;  /* 0x00008000000079c5 */ /* 0x000fe40000010000 */
[----:B------:R-:W-:Y:S05]  /*1870*/  @!P1 BRA `(.L_x_18) ;  /* 0x0000000000049947 */ /* 0x000fea0003800000 */
[----:B------:R-:W-:Y:S01]  /*1880*/  BPT.TRAP 0x1 ;  /* 0x000000040000795c */ /* 0x000fe20000300000 */
.L_x_18:
[----:B------:R-:W-:Y:S02]  /*1890*/  LEA R88, R92, UR25, 0x3 ;  /* 0x000000195c587c11 */ /* 0x000fe4000f8e18ff */
[----:B------:R-:W-:-:S03]  /*18a0*/  ISETP.GT.U32.AND P0, PT, R0, 0x1, PT ;  /* 0x000000010000780c */ /* 0x000fc60003f04070 */
[----:B------:R-:W-:-:S05]  /*18b0*/  VIADD R88, R88, 0x20 ;  /* 0x0000002058587836 */ /* 0x000fca0000000000 */
[----:B------:R-:W-:-:S04]  /*18c0*/  PRMT R88, RZ, 0x654, R88 ;  /* 0x00000654ff587816 */ /* 0x000fc80000000058 */
[----:B------:R0:W-:Y:S01]  /*18d0*/  SYNCS.ARRIVE.TRANS64.RED.A1T0 RZ, [R88+URZ], RZ ;  /* 0x000000ff58ff79a7 */ /* 0x0001e2000810043f */
[----:B------:R-:W-:Y:S05]  /*18e0*/  @P0 BRA `(.L_x_19) ;  /* 0x0000000000040947 */ /* 0x000fea0003800000 */
[----:B------:R-:W-:Y:S01]  /*18f0*/  BPT.TRAP 0x1 ;  /* 0x000000040000795c */ /* 0x000fe20000300000 */
.L_x_19:
[----:B------:R-:W-:Y:S01]  /*1900*/  UIADD3 UR13, UR13, 0x1, URZ ;  /* 0x000000010d0d7890 */ /* 0x000fe2000fffe03f */
[----:B------:R-:W-:Y:S01]  /*1910*/  ISETP.GT.AND P1, PT, R20, 0x1, PT ;  /* 0x000000011400780c */ /* 0x000fe20003f24270 */
[----:B------:R-:W-:Y:S02]  /*1920*/  VIADD R92, R92, 0x1 ;  /* 0x000000015c5c7836 */ /* 0x000fe40000000000 */
[----:B------:R-:W-:Y:S01]  /*1930*/  UISETP.NE.AND UP0, UPT, UR13, 0x4, UPT ;  /* 0x000000040d00788c */ /* 0x000fe2000bf05270 */
[----:B------:R-:W-:Y:S02]  /*1940*/  VIADD R20, R20, 0xffffffff ;  /* 0xffffffff14147836 */ /* 0x000fe40000000000 */
[C---:B------:R-:W-:Y:S01]  /*1950*/  ISETP.NE.AND P0, PT, R92.reuse, 0x4, PT ;  /* 0x000000045c00780c */ /* 0x040fe20003f05270 */
[----:B------:R-:W-:Y:S02]  /*1960*/  USEL UR8, URZ, 0x1, UP0 ;  /* 0x000000013f087887 */ /* 0x000fe40008000000 */
[----:B------:R-:W-:Y:S01]  /*1970*/  USEL UR13, UR13, URZ, UP0 ;  /* 0x0000003f0d0d7287 */ /* 0x000fe20008000000 */
[----:B------:R-:W-:Y:S01]  /*1980*/  SEL R92, R92, RZ, P0 ;  /* 0x000000ff5c5c7207 */ /* 0x000fe20000000000 */
[----:B------:R-:W-:-:S02]  /*1990*/  UPLOP3.LUT UP0, UPT, UPT, UPT, UPT, 0x80, 0x0 ;  /* 0x000000000000789c */ /* 0x000fc40003f0f070 */
[----:B------:R-:W-:Y:S01]  /*19a0*/  LOP3.LUT R23, R23, UR8, RZ, 0x3c, !PT ;  /* 0x0000000817177c12 */ /* 0x000fe2000f8e3cff */
[----:B------:R-:W-:Y:S08]  /*19b0*/  @P1 BRA `(.L_x_20) ;  /* 0xfffffff800f81947 */ /* 0x000ff0000383ffff */
.L_x_13:
[----:B------:R-:W-:Y:S01]  /*19c0*/  IMAD.SHL.U32 R23, R19, 0x80, RZ ;  /* 0x0000008013177824 */ /* 0x000fe200078e00ff */
[----:B------:R-:W-:Y:S01]  /*19d0*/  SHF.R.S32.HI R95, RZ, 0x1f, R22 ;  /* 0x0000001fff5f7819 */ /* 0x000fe20000011416 */
[----:B------:R-:W-:Y:S01]  /*19e0*/  IMAD.SHL.U32 R93, R21, 0x80, RZ ;  /* 0x00000080155d7824 */ /* 0x000fe200078e00ff */
[----:B------:R-:W-:Y:S01]  /*19f0*/  ULDC UR10, c[0x0][0x288] ;  /* 0x0000a200000a7ab9 */ /* 0x000fe20000000800 */
[----:B------:R-:W-:Y:S01]  /*1a00*/  IMAD.IADD R90, R18, 0x1, R23 ;  /* 0x00000001125a7824 */ /* 0x000fe200078e0217 */
[----:B------:R-:W-:Y:S01]  /*1a10*/  ULDC.64 UR8, c[0x0][0x6d0] ;  /* 0x0001b40000087ab9 */ /* 0x000fe20000000a00 */
[----:B------:R-:W-:Y:S02]  /*1a20*/  WARPGROUP.DEPBAR.LE gsb0, 0x0 ;  /* 0x00008000000079c5 */ /* 0x000fe40000010000 */
[----:B------:R-:W-:Y:S01]  /*1a30*/  ISETP.GE.AND P0, PT, R93, UR10, PT ;  /* 0x0000000a5d007c0c */ /* 0x000fe2000bf06270 */
[----:B------:R-:W-:Y:S01]  /*1a40*/  IMAD R19, R95, UR8, RZ ;  /* 0x000000085f137c24 */ /* 0x000fe2000f8e02ff */
[----:B------:R-:W-:-:S03]  /*1a50*/  SHF.R.S32.HI R91, RZ, 0x1f, R90 ;  /* 0x0000001fff5b7819 */ /* 0x000fc6000001145a */
[C---:B------:R-:W-:Y:S02]  /*1a60*/  IMAD R19, R22.reuse, UR9, R19 ;  /* 0x0000000916137c24 */ /* 0x040fe4000f8e0213 */
[----:B0-----:R-:W-:Y:S01]  /*1a70*/  IMAD.WIDE.U32 R88, R22, UR8, R90 ;  /* 0x0000000816587c25 */ /* 0x001fe2000f8e005a */
[----:B------:R-:W-:Y:S02]  /*1a80*/  ULDC UR8, c[0x0][0x284] ;  /* 0x0000a10000087ab9 */ /* 0x000fe40000000800 */
[----:B------:R-:W-:Y:S01]  /*1a90*/  ISETP.GE.OR P0, PT, R23, UR8, P0 ;  /* 0x0000000817007c0c */ /* 0x000fe20008706670 */
[----:B------:R-:W-:Y:S02]  /*1aa0*/  IMAD.IADD R89, R89, 0x1, R19 ;  /* 0x0000000159597824 */ /* 0x000fe400078e0213 */
[----:B------:R-:W-:-:S10]  /*1ab0*/  IMAD.MOV.U32 R19, RZ, RZ, -0x1 ;  /* 0xffffffffff137424 */ /* 0x000fd400078e00ff */
[----:B------:R-:W-:Y:S05]  /*1ac0*/  @P0 BRA `(.L_x_21) ;  /* 0x0000004800840947 */ /* 0x000fea0003800000 */
[----:B------:R-:W0:Y:S01]  /*1ad0*/  LDC.64 R110, c[0x0][0x6c8] ;  /* 0x0001b200ff6e7b82 */ /* 0x000e220000000a00 */
[----:B------:R-:W-:Y:S01]  /*1ae0*/  IMAD.IADD R20, R16, 0x1, -R93 ;  /* 0x0000000110147824 */ /* 0x000fe200078e0a5d */
[----:B---3-5:R-:W-:Y:S01]  /*1af0*/  FSETP.NEU.AND P1, PT, R7, RZ, PT ;  /* 0x000000ff0700720b */ /* 0x028fe20003f2d000 */
[----:B------:R-:W-:Y:S01]  /*1b00*/  IMAD.WIDE R92, R21, 0x80, RZ ;  /* 0x00000080155c7825 */ /* 0x000fe200078e02ff */
[----:B------:R-:W-:Y:S02]  /*1b10*/  BSSY B0, `(.L_x_21) ;  /* 0x000049c000007945 */ /* 0x000fe40003800000 */
[----:B------:R-:W-:Y:S01]  /*1b20*/  ISETP.GT.AND P0, PT, R20, RZ, PT ;  /* 0x000000ff1400720c */ /* 0x000fe20003f04270 */
[----:B------:R-:W-:Y:S01]  /*1b30*/  IMAD.IADD R21, R5, 0x1, -R23 ;  /* 0x0000000105157824 */ /* 0x000fe200078e0a17 */
[----:B------:R-:W-:-:S04]  /*1b40*/  LOP3.LUT R107, R92, 0x6, R14, 0xf8, !PT ;  /* 0x000000065c6b7812 */ /* 0x000fc800078ef80e */
[----:B------:R-:W-:Y:S01]  /*1b50*/  ISETP.GT.AND P2, PT, R21, RZ, P0 ;  /* 0x000000ff1500720c */ /* 0x000fe20000744270 */
[-C--:B0-----:R-:W-:Y:S02]  /*1b60*/  IMAD R94, R93, R110.reuse, RZ ;  /* 0x0000006e5d5e7224 */ /* 0x081fe400078e02ff */
[----:B------:R-:W-:-:S04]  /*1b70*/  IMAD.WIDE.U32 R102, R107, R110, R88 ;  /* 0x0000006e6b667225 */ /* 0x000fc800078e0058 */
[----:B------:R-:W-:-:S04]  /*1b80*/  IMAD R23, R107, R111, R94 ;  /* 0x0000006f6b177224 */ /* 0x000fc800078e025e */
[----:B------:R-:W-:Y:S01]  /*1b90*/  IMAD.IADD R109, R103, 0x1, R23 ;  /* 0x00000001676d7824 */ /* 0x000fe200078e0217 */
[----:B------:R-:W-:Y:S06]  /*1ba0*/  @!P1 BRA `(.L_x_22) ;  /* 0x0000003000dc9947 */ /* 0x000fec0003800000 */
[----:B------:R-:W-:Y:S01]  /*1bb0*/  ULDC.64 UR8, c[0x0][0x6b8] ;  /* 0x0001ae0000087ab9 */ /* 0x000fe20000000a00 */
[----:B------:R-:W-:Y:S01]  /*1bc0*/  ULDC.64 UR26, c[0x0][0x6b0] ;  /* 0x0001ac00001a7ab9 */ /* 0x000fe20000000a00 */
[----:B------:R-:W-:Y:S01]  /*1bd0*/  IMAD R23, R95, UR8, RZ ;  /* 0x000000085f177c24 */ /* 0x000fe2000f8e02ff */
[----:B------:R-:W-:Y:S01]  /*1be0*/  ULDC.64 UR10, c[0x0][0x6a8] ;  /* 0x0001aa00000a7ab9 */ /* 0x000fe20000000a00 */
[----:B------:R-:W-:Y:S01]  /*1bf0*/  IMAD R92, R93, UR26, RZ ;  /* 0x0000001a5d5c7c24 */ /* 0x000fe2000f8e02ff */
[----:B------:R-:W0:Y:S01]  /*1c00*/  LDC.64 R98, c[0x0][0x6b0] ;  /* 0x0001ac00ff627b82 */ /* 0x000e220000000a00 */
[----:B------:R-:W-:Y:S01]  /*1c10*/  IMAD.WIDE.U32 R104, R22, UR8, R90 ;  /* 0x0000000816687c25 */ /* 0x000fe2000f8e005a */
[----:B------:R-:W-:-:S03]  /*1c20*/  ULDC.64 UR16, c[0x0][0x6c0] ;  /* 0x0001b00000107ab9 */ /* 0x000fc60000000a00 */
[----:B------:R-:W-:Y:S02]  /*1c30*/  IMAD R101, R22, UR9, R23 ;  /* 0x0000000916657c24 */ /* 0x000fe4000f8e0217 */
[----:B------:R-:W-:Y:S02]  /*1c40*/  IMAD R103, R107, UR27, R92 ;  /* 0x0000001b6b677c24 */ /* 0x000fe4000f8e025c */
[----:B------:R-:W-:Y:S02]  /*1c50*/  IMAD.IADD R93, R105, 0x1, R101 ;  /* 0x00000001695d7824 */ /* 0x000fe400078e0265 */
[----:B------:R-:W-:-:S04]  /*1c60*/  IMAD.MOV.U32 R92, RZ, RZ, R104 ;  /* 0x000000ffff5c7224 */ /* 0x000fc800078e0068 */
[----:B------:R-:W-:-:S04]  /*1c70*/  IMAD.WIDE.U32 R88, R107, UR26, R92 ;  /* 0x0000001a6b587c25 */ /* 0x000fc8000f8e005c */
[----:B------:R-:W-:Y:S01]  /*1c80*/  IMAD.IADD R23, R89, 0x1, R103 ;  /* 0x0000000159177824 */ /* 0x000fe200078e0267 */
[----:B------:R-:W-:-:S04]  /*1c90*/  LEA R94, P1, R88, UR10, 0x2 ;  /* 0x0000000a585e7c11 */ /* 0x000fc8000f8210ff */
[----:B------:R-:W-:-:S05]  /*1ca0*/  LEA.HI.X R95, R88, UR11, R23, 0x2, P1 ;  /* 0x0000000b585f7c11 */ /* 0x000fca00088f1417 */
[----:B------:R-:W3:Y:S01]  /*1cb0*/  @P2 LDG.E.LTC128B R106, desc[UR18][R94.64] ;  /* 0x000000125e6a2981 */ /* 0x000ee2000c1e1920 */
[C---:B------:R-:W-:Y:S01]  /*1cc0*/  LEA R88, P1, R102.reuse, UR16, 0x2 ;  /* 0x0000001066587c11 */ /* 0x040fe2000f8210ff */
[C---:B0-----:R-:W-:Y:S01]  /*1cd0*/  IMAD.WIDE.U32 R98, R107.reuse, UR26, R98 ;  /* 0x0000001a6b627c25 */ /* 0x041fe2000f8e0062 */
[----:B------:R-:W-:Y:S02]  /*1ce0*/  BSSY B1, `(.L_x_23) ;  /* 0x0000016000017945 */ /* 0x000fe40003800000 */
[----:B------:R-:W-:Y:S01]  /*1cf0*/  LEA.HI.X R89, R102, UR17, R109, 0x2, P1 ;  /* 0x0000001166597c11 */ /* 0x000fe200088f146d */
[----:B------:R-:W-:Y:S01]  /*1d00*/  IMAD.WIDE.U32 R96, R107, UR26, R90 ;  /* 0x0000001a6b607c25 */ /* 0x000fe2000f8e005a */
[----:B------:R-:W-:Y:S02]  /*1d10*/  ISETP.GT.AND P1, PT, R20, 0x1, PT ;  /* 0x000000011400780c */ /* 0x000fe40003f24270 */
[-C--:B------:R-:W-:Y:S01]  /*1d20*/  IADD3 R104, P6, R104, R98.reuse, RZ ;  /* 0x0000006268687210 */ /* 0x080fe20007fde0ff */
[C---:B------:R-:W-:Y:S01]  /*1d30*/  IMAD.IADD R97, R103.reuse, 0x1, R97 ;  /* 0x0000000167617824 */ /* 0x040fe200078e0261 */
[----:B------:R-:W-:Y:S01]  /*1d40*/  IADD3 R98, P3, R90, R98, RZ ;  /* 0x000000625a627210 */ /* 0x000fe20007f7e0ff */
[----:B------:R-:W-:Y:S01]  /*1d50*/  IMAD.IADD R103, R103, 0x1, R99 ;  /* 0x0000000167677824 */ /* 0x000fe200078e0263 */
[----:B------:R-:W-:Y:S01]  /*1d60*/  LEA R92, P5, R110, R88, 0x2 ;  /* 0x000000586e5c7211 */ /* 0x000fe200078a10ff */
[----:B------:R-:W-:-:S04]  /*1d70*/  IMAD.WIDE.U32 R96, R22, UR8, R96 ;  /* 0x0000000816607c25 */ /* 0x000fc8000f8e0060 */
[----:B------:R-:W-:Y:S02]  /*1d80*/  IMAD.X R99, R91, 0x1, R103, P3 ;  /* 0x000000015b637824 */ /* 0x000fe400018e0667 */
[----:B---3--:R-:W-:-:S04]  /*1d90*/  FMUL R23, R106, R7 ;  /* 0x000000076a177220 */ /* 0x008fc80000400000 */
[----:B--2---:R-:W-:Y:S01]  /*1da0*/  FFMA R105, R24, R6, R23 ;  /* 0x0000000618697223 */ /* 0x004fe20000000017 */
[----:B------:R-:W-:Y:S01]  /*1db0*/  IMAD.X R23, R103, 0x1, R93, P6 ;  /* 0x0000000167177824 */ /* 0x000fe200030e065d */
[----:B------:R-:W-:Y:S02]  /*1dc0*/  LEA R90, P6, R104, UR10, 0x2 ;  /* 0x0000000a685a7c11 */ /* 0x000fe4000f8c10ff */
[----:B------:R-:W-:Y:S01]  /*1dd0*/  LEA.HI.X R93, R110, R89, R111, 0x2, P5 ;  /* 0x000000596e5d7211 */ /* 0x000fe200028f146f */
[----:B------:R0:W-:Y:S01]  /*1de0*/  @P2 STG.E desc[UR18][R88.64], R105 ;  /* 0x0000006958002986 */ /* 0x0001e2000c101912 */
[----:B------:R-:W-:Y:S02]  /*1df0*/  ISETP.GT.AND P2, PT, R21, RZ, P1 ;  /* 0x000000ff1500720c */ /* 0x000fe40000f44270 */
[----:B------:R-:W-:Y:S01]  /*1e00*/  LEA.HI.X R91, R104, UR11, R23, 0x2, P6 ;  /* 0x0000000b685b7c11 */ /* 0x000fe2000b0f1417 */
[----:B------:R-:W-:-:S10]  /*1e10*/  IMAD.IADD R23, R101, 0x1, R97 ;  /* 0x0000000165177824 */ /* 0x000fd400078e0261 */
[----:B0-----:R-:W-:Y:S05]  /*1e20*/  @!P2 BRA `(.L_x_24) ;  /* 0x000000000004a947 */ /* 0x001fea0003800000 */
[----:B------:R0:W5:Y:S02]  /*1e30*/  LDG.E.LTC128B R106, desc[UR18][R90.64] ;  /* 0x000000125a6a7981 */ /* 0x000164000c1e1920 */
.L_x_24:
[----:B------:R-:W-:Y:S05]  /*1e40*/  BSYNC B1 ;  /* 0x0000000000017941 */ /* 0x000fea0003800000 */
.L_x_23:
[----:B-----5:R-:W-:Y:S01]  /*1e50*/  FMUL R102, R106, R7 ;  /* 0x000000076a667220 */ /* 0x020fe20000400000 */
[----:B------:R-:W-:Y:S01]  /*1e60*/  ISETP.GT.AND P3, PT, R21, 0x8, P0 ;  /* 0x000000081500780c */ /* 0x000fe20000764270 */
[----:B------:R-:W-:Y:S01]  /*1e70*/  BSSY B1, `(.L_x_25) ;  /* 0x0000009000017945 */ /* 0x000fe20003800000 */
[----:B------:R-:W-:Y:S01]  /*1e80*/  LEA R24, P5, R96, UR10, 0x2 ;  /* 0x0000000a60187c11 */ /* 0x000fe2000f8a10ff */
[----:B------:R-:W-:Y:S01]  /*1e90*/  FFMA R97, R25, R6, R102 ;  /* 0x0000000619617223 */ /* 0x000fe20000000066 */
[----:B------:R-:W-:Y:S02]  /*1ea0*/  ISETP.GT.AND P0, PT, R20, 0x8, PT ;  /* 0x000000081400780c */ /* 0x000fe40003f04270 */
[----:B------:R-:W-:Y:S01]  /*1eb0*/  LEA.HI.X R25, R96, UR11, R23, 0x2, P5 ;  /* 0x0000000b60197c11 */ /* 0x000fe2000a8f1417 */
[----:B------:R-:W-:Y:S01]  /*1ec0*/  IMAD.WIDE.U32 R22, R22, UR8, R98 ;  /* 0x0000000816167c25 */ /* 0x000fe2000f8e0062 */
[----:B------:R1:W-:Y:S05]  /*1ed0*/  @P2 STG.E desc[UR18][R92.64], R97 ;  /* 0x000000615c002986 */ /* 0x0003ea000c101912 */
[----:B------:R-:W-:Y:S05]  /*1ee0*/  @!P3 BRA `(.L_x_26) ;  /* 0x000000000004b947 */ /* 0x000fea0003800000 */
[----:B------:R2:W5:Y:S02]  /*1ef0*/  LDG.E.LTC128B R106, desc[UR18][R24.64+0x20] ;  /* 0x00002012186a7981 */ /* 0x000564000c1e1920 */
.L_x_26:
[----:B------:R-:W-:Y:S05]  /*1f00*/  BSYNC B1 ;  /* 0x0000000000017941 */ /* 0x000fea0003800000 */
.L_x_25:
[----:B--2--5:R-:W-:Y:S01]  /*1f10*/  FMUL R25, R106, R7 ;  /* 0x000000076a197220 */ /* 0x024fe20000400000 */
[----:B------:R-:W-:Y:S01]  /*1f20*/  ISETP.GT.AND P2, PT, R21, 0x8, P1 ;  /* 0x000000081500780c */ /* 0x000fe20000f44270 */
[----:B------:R-:W-:Y:S01]  /*1f30*/  IMAD.IADD R23, R101, 0x1, R23 ;  /* 0x0000000165177824 */ /* 0x000fe200078e0217 */
[----:B------:R-:W-:Y:S01]  /*1f40*/  LEA R24, P1, R22, UR10, 0x2 ;  /* 0x0000000a16187c11 */ /* 0x000fe2000f8210ff */
[----:B-1----:R-:W-:Y:S01]  /*1f50*/  FFMA R97, R26, R6, R25 ;  /* 0x000000061a617223 */ /* 0x002fe20000000019 */
[----:B------:R-:W-:Y:S02]  /*1f60*/  BSSY B1, `(.L_x_27) ;  /* 0x0000007000017945 */ /* 0x000fe40003800000 */
[----:B------:R-:W-:Y:S01]  /*1f70*/  LEA.HI.X R25, R22, UR11, R23, 0x2, P1 ;  /* 0x0000000b16197c11 */ /* 0x000fe200088f1417 */
[----:B------:R-:W-:Y:S02]  /*1f80*/  @P3 IMAD.MOV.U32 R22, RZ, RZ, R88 ;  /* 0x000000ffff163224 */ /* 0x000fe400078e0058 */
[----:B------:R-:W-:-:S05]  /*1f90*/  @P3 IMAD.MOV.U32 R23, RZ, RZ, R89 ;  /* 0x000000ffff173224 */ /* 0x000fca00078e0059 */
[----:B------:R1:W-:Y:S01]  /*1fa0*/  @P3 STG.E desc[UR18][R22.64+0x20], R97 ;  /* 0x0000206116003986 */ /* 0x0003e2000c101912 */
[----:B------:R-:W-:Y:S05]  /*1fb0*/  @!P2 BRA `(.L_x_28) ;  /* 0x000000000004a947 */ /* 0x000fea0003800000 */
[----:B------:R2:W5:Y:S02]  /*1fc0*/  LDG.E.LTC128B R106, desc[UR18][R24.64+0x20] ;  /* 0x00002012186a7981 */ /* 0x000564000c1e1920 */
.L_x_28:
[----:B------:R-:W-:Y:S05]  /*1fd0*/  BSYNC B1 ;  /* 0x0000000000017941 */ /* 0x000fea0003800000 */
.L_x_27:
[----:B-1---5:R-:W-:Y:S01]  /*1fe0*/  FMUL R22, R106, R7 ;  /* 0x000000076a167220 */ /* 0x022fe20000400000 */
[----:B------:R-:W-:Y:S01]  /*1ff0*/  @P2 IMAD.MOV.U32 R26, RZ, RZ, R92 ;  /* 0x000000ffff1a2224 */ /* 0x000fe200078e005c */
[----:B------:R-:W-:Y:S01]  /*2000*/  ISETP.GT.AND P3, PT, R21, RZ, P0 ;  /* 0x000000ff1500720c */ /* 0x000fe20000764270 */
[----:B------:R-:W-:Y:S01]  /*2010*/  BSSY B1, `(.L_x_29) ;  /* 0x000000a000017945 */ /* 0x000fe20003800000 */
[----:B--2---:R-:W-:Y:S01]  /*2020*/  FFMA R25, R27, R6, R22 ;  /* 0x000000061b197223 */ /* 0x004fe20000000016 */
[----:B------:R-:W-:Y:S01]  /*2030*/  @P2 IMAD.MOV.U32 R27, RZ, RZ, R93 ;  /* 0x000000ffff1b2224 */ /* 0x000fe200078e005d */
[----:B------:R-:W-:Y:S02]  /*2040*/  IADD3 R22, P6, R94, UR6, RZ ;  /* 0x000000065e167c10 */ /* 0x000fe4000ffde0ff */
[----:B------:R-:W-:Y:S02]  /*2050*/  ISETP.GT.AND P1, PT, R20, 0x9, PT ;  /* 0x000000091400780c */ /* 0x000fe40003f24270 */
[----:B------:R1:W-:Y:S01]  /*2060*/  @P2 STG.E desc[UR18][R26.64+0x20], R25 ;  /* 0x000020191a002986 */ /* 0x0003e2000c101912 */
[----:B------:R-:W-:-:S02]  /*2070*/  IADD3 R24, P5, R88, UR12, RZ ;  /* 0x0000000c58187c10 */ /* 0x000fc4000ffbe0ff */
[----:B------:R-:W-:Y:S02]  /*2080*/  IADD3.X R23, R95, UR5, RZ, P6, !PT ;  /* 0x000000055f177c10 */ /* 0x000fe4000b7fe4ff */
[----:B------:R-:W-:Y:S09]  /*2090*/  @!P3 BRA `(.L_x_30) ;  /* 0x000000000004b947 */ /* 0x000ff20003800000 */
[----:B------:R2:W5:Y:S02]  /*20a0*/  LDG.E.LTC128B R106, desc[UR18][R22.64] ;  /* 0x00000012166a7981 */ /* 0x000564000c1e1920 */
.L_x_30:
[----:B------:R-:W-:Y:S05]  /*20b0*/  BSYNC B1 ;  /* 0x0000000000017941 */ /* 0x000fea0003800000 */
.L_x_29:
[----:B-1---5:R-:W-:Y:S01]  /*20c0*/  FMUL R27, R106, R7 ;  /* 0x000000076a1b7220 */ /* 0x022fe20000400000 */
[----:B------:R-:W-:Y:S01]  /*20d0*/  IADD3.X R25, R89, UR7, RZ, P5, !PT ;  /* 0x0000000759197c10 */ /* 0x000fe2000affe4ff */
[----:B------:R-:W-:Y:S01]  /*20e0*/  BSSY B1, `(.L_x_31) ;  /* 0x0000009000017945 */ /* 0x000fe20003800000 */
[----:B------:R-:W-:Y:S01]  /*20f0*/  ISETP.GT.AND P2, PT, R21, RZ, P1 ;  /* 0x000000ff1500720c */ /* 0x000fe20000f44270 */
[----:B------:R-:W-:Y:S01]  /*2100*/  FFMA R97, R28, R6, R27 ;  /* 0x000000061c617223 */ /* 0x000fe2000000001b */
[----:B------:R-:W-:Y:S02]  /*2110*/  IADD3 R26, P6, R90, UR6, RZ ;  /* 0x000000065a1a7c10 */ /* 0x000fe4000ffde0ff */
[----:B------:R-:W-:Y:S02]  /*2120*/  IADD3 R96, P5, R92, UR12, RZ ;  /* 0x0000000c5c607c10 */ /* 0x000fe4000ffbe0ff */
[----:B------:R1:W-:Y:S01]  /*2130*/  @P3 STG.E desc[UR18][R24.64], R97 ;  /* 0x0000006118003986 */ /* 0x0003e2000c101912 */
[----:B------:R-:W-:-:S06]  /*2140*/  IADD3.X R27, R91, UR5, RZ, P6, !PT ;  /* 0x000000055b1b7c10 */ /* 0x000fcc000b7fe4ff */
[----:B------:R-:W-:Y:S05]  /*2150*/  @!P2 BRA `(.L_x_32) ;  /* 0x000000000004a947 */ /* 0x000fea0003800000 */
[----:B------:R3:W5:Y:S02]  /*2160*/  LDG.E.LTC128B R106, desc[UR18][R26.64] ;  /* 0x000000121a6a7981 */ /* 0x000764000c1e1920 */
.L_x_32:
[----:B------:R-:W-:Y:S05]  /*2170*/  BSYNC B1 ;  /* 0x0000000000017941 */ /* 0x000fea0003800000 */
.L_x_31:
[----:B-----5:R-:W-:Y:S01]  /*2180*/  FMUL R28, R106, R7 ;  /* 0x000000076a1c7220 */ /* 0x020fe20000400000 */
[----:B-1----:R-:W-:Y:S01]  /*2190*/  IADD3.X R97, R93, UR7, RZ, P5, !PT ;  /* 0x000000075d617c10 */ /* 0x002fe2000affe4ff */
[----:B------:R-:W-:Y:S01]  /*21a0*/  BSSY B1, `(.L_x_33) ;  /* 0x0000009000017945 */ /* 0x000fe20003800000 */
[----:B------:R-:W-:Y:S01]  /*21b0*/  ISETP.GT.AND P0, PT, R21, 0x8, P0 ;  /* 0x000000081500780c */ /* 0x000fe20000704270 */
[----:B------:R-:W-:Y:S01]  /*21c0*/  FFMA R99, R29, R6, R28 ;  /* 0x000000061d637223 */ /* 0x000fe2000000001c */
[----:B------:R-:W-:Y:S02]  /*21d0*/  IADD3 R28, P3, R94, UR24, RZ ;  /* 0x000000185e1c7c10 */ /* 0x000fe4000ff7e0ff */
[----:B------:R-:W-:Y:S02]  /*21e0*/  IADD3 R98, P5, R88, UR23, RZ ;  /* 0x0000001758627c10 */ /* 0x000fe4000ffbe0ff */
[----:B------:R1:W-:Y:S01]  /*21f0*/  @P2 STG.E desc[UR18][R96.64], R99 ;  /* 0x0000006360002986 */ /* 0x0003e2000c101912 */
[----:B------:R-:W-:-:S06]  /*2200*/  IADD3.X R29, R95, UR22, RZ, P3, !PT ;  /* 0x000000165f1d7c10 */ /* 0x000fcc0009ffe4ff */
[----:B------:R-:W-:Y:S05]  /*2210*/  @!P0 BRA `(.L_x_34) ;  /* 0x0000000000048947 */ /* 0x000fea0003800000 */
[----:B------:R4:W5:Y:S02]  /*2220*/  LDG.E.LTC128B R106, desc[UR18][R28.64] ;  /* 0x000000121c6a7981 */ /* 0x000964000c1e1920 */
.L_x_34:
[----:B------:R-:W-:Y:S05]  /*2230*/  BSYNC B1 ;  /* 0x0000000000017941 */ /* 0x000fea0003800000 */
.L_x_33:
[----:B----45:R-:W-:Y:S01]  /*2240*/  FMUL R29, R106, R7 ;  /* 0x000000076a1d7220 */ /* 0x030fe20000400000 */
[----:B-1----:R-:W-:Y:S01]  /*2250*/  IADD3.X R99, R89, UR21, RZ, P5, !PT ;  /* 0x0000001559637c10 */ /* 0x002fe2000affe4ff */
[----:B------:R-:W-:Y:S01]  /*2260*/  BSSY B1, `(.L_x_35) ;  /* 0x0000008000017945 */ /* 0x000fe20003800000 */
[----:B------:R-:W-:Y:S01]  /*2270*/  ISETP.GT.AND P2, PT, R21, 0x8, P1 ;  /* 0x000000081500780c */ /* 0x000fe20000f44270 */
[----:B------:R-:W-:Y:S01]  /*2280*/  FFMA R89, R30, R6, R29 ;  /* 0x000000061e597223 */ /* 0x000fe2000000001d */
[----:B------:R-:W-:-:S04]  /*2290*/  IADD3 R28, P1, R90, UR24, RZ ;  /* 0x000000185a1c7c10 */ /* 0x000fc8000ff3e0ff */
[----:B------:R1:W-:Y:S01]  /*22a0*/  @P0 STG.E desc[UR18][R98.64], R89 ;  /* 0x0000005962000986 */ /* 0x0003e2000c101912 */
[----:B------:R-:W-:-:S06]  /*22b0*/  IADD3.X R29, R91, UR22, RZ, P1, !PT ;  /* 0x000000165b1d7c10 */ /* 0x000fcc0008ffe4ff */
[----:B------:R-:W-:Y:S05]  /*22c0*/  @!P2 BRA `(.L_x_36) ;  /* 0x000000000004a947 */ /* 0x000fea0003800000 */
[----:B------:R4:W5:Y:S02]  /*22d0*/  LDG.E.LTC128B R106, desc[UR18][R28.64] ;  /* 0x000000121c6a7981 */ /* 0x000964000c1e1920 */
.L_x_36:
[----:B------:R-:W-:Y:S05]  /*22e0*/  BSYNC B1 ;  /* 0x0000000000017941 */ /* 0x000fea0003800000 */
.L_x_35:
[----:B-----5:R-:W-:Y:S01]  /*22f0*/  FMUL R30, R106, R7 ;  /* 0x000000076a1e7220 */ /* 0x020fe20000400000 */
[----:B----4-:R-:W-:Y:S01]  /*2300*/  IADD3 R28, P5, R92, UR23, RZ ;  /* 0x000000175c1c7c10 */ /* 0x010fe2000ffbe0ff */
[----:B------:R-:W-:Y:S01]  /*2310*/  BSSY B1, `(.L_x_37) ;  /* 0x000000c000017945 */ /* 0x000fe20003800000 */
[----:B------:R-:W-:Y:S01]  /*2320*/  ISETP.GT.AND P1, PT, R20, 0x10, PT ;  /* 0x000000101400780c */ /* 0x000fe20003f24270 */
[----:B-1----:R-:W-:Y:S01]  /*2330*/  FFMA R89, R31, R6, R30 ;  /* 0x000000061f597223 */ /* 0x002fe2000000001e */
[----:B------:R-:W-:Y:S02]  /*2340*/  IADD3.X R29, R93, UR21, RZ, P5, !PT ;  /* 0x000000155d1d7c10 */ /* 0x000fe4000affe4ff */
[----:B------:R-:W-:Y:S02]  /*2350*/  ISETP.GT.AND P3, PT, R21, RZ, P1 ;  /* 0x000000ff1500720c */ /* 0x000fe40000f64270 */
[----:B------:R-:W-:Y:S01]  /*2360*/  IADD3 R30, P6, R22, UR6, RZ ;  /* 0x00000006161e7c10 */ /* 0x000fe2000ffde0ff */
[----:B------:R1:W-:Y:S01]  /*2370*/  @P2 STG.E desc[UR18][R28.64], R89 ;  /* 0x000000591c002986 */ /* 0x0003e2000c101912 */
[----:B------:R-:W-:-:S02]  /*2380*/  ISETP.GT.AND P0, PT, R20, 0x11, PT ;  /* 0x000000111400780c */ /* 0x000fc40003f04270 */
[----:B------:R-:W-:Y:S02]  /*2390*/  IADD3 R88, P5, R24, UR12, RZ ;  /* 0x0000000c18587c10 */ /* 0x000fe4000ffbe0ff */
[----:B------:R-:W-:-:S05]  /*23a0*/  IADD3.X R31, R23, UR5, RZ, P6, !PT ;  /* 0x00000005171f7c10 */ /* 0x000fca000b7fe4ff */
[----:B------:R-:W-:Y:S06]  /*23b0*/  @!P3 BRA `(.L_x_38) ;  /* 0x000000000004b947 */ /* 0x000fec0003800000 */
[----:B------:R4:W5:Y:S02]  /*23c0*/  LDG.E.LTC128B R106, desc[UR18][R30.64] ;  /* 0x000000121e6a7981 */ /* 0x000964000c1e1920 */
.L_x_38:
[----:B------:R-:W-:Y:S05]  /*23d0*/  BSYNC B1 ;  /* 0x0000000000017941 */ /* 0x000fea0003800000 */
.L_x_37:
[----:B-1---5:R-:W-:Y:S01]  /*23e0*/  FMUL R29, R106, R7 ;  /* 0x000000076a1d7220 */ /* 0x022fe20000400000 */
[----:B------:R-:W-:Y:S01]  /*23f0*/  IADD3.X R89, R25, UR7, RZ, P5, !PT ;  /* 0x0000000719597c10 */ /* 0x000fe2000affe4ff */
[----:B------:R-:W-:Y:S01]  /*2400*/  BSSY B1, `(.L_x_39) ;  /* 0x0000009000017945 */ /* 0x000fe20003800000 */
[----:B------:R-:W-:Y:S01]  /*2410*/  ISETP.GT.AND P2, PT, R21, RZ, P0 ;  /* 0x000000ff1500720c */ /* 0x000fe20000744270 */
[----:B0-----:R-:W-:Y:S01]  /*2420*/  FFMA R91, R32, R6, R29 ;  /* 0x00000006205b7223 */ /* 0x001fe2000000001d */
[----:B------:R-:W-:Y:S02]  /*2430*/  IADD3 R28, P6, R26, UR6, RZ ;  /* 0x000000061a1c7c10 */ /* 0x000fe4000ffde0ff */
[----:B------:R-:W-:Y:S02]  /*2440*/  IADD3 R90, P5, R96, UR12, RZ ;  /* 0x0000000c605a7c10 */ /* 0x000fe4000ffbe0ff */
[----:B------:R0:W-:Y:S01]  /*2450*/  @P3 STG.E desc[UR18][R88.64], R91 ;  /* 0x0000005b58003986 */ /* 0x0001e2000c101912 */
[----:B------:R-:W-:-:S06]  /*2460*/  IADD3.X R29, R27, UR5, RZ, P6, !PT ;  /* 0x000000051b1d7c10 */ /* 0x000fcc000b7fe4ff */
[----:B------:R-:W-:Y:S05]  /*2470*/  @!P2 BRA `(.L_x_40) ;  /* 0x000000000004a947 */ /* 0x000fea0003800000 */
[----:B------:R1:W5:Y:S02]  /*2480*/  LDG.E.LTC128B R106, desc[UR18][R28.64] ;  /* 0x000000121c6a7981 */ /* 0x000364000c1e1920 */
.L_x_40:
[----:B------:R-:W-:Y:S05]  /*2490*/  BSYNC B1 ;  /* 0x0000000000017941 */ /* 0x000fea0003800000 */
.L_x_39:
[----:B-----5:R-:W-:Y:S01]  /*24a0*/  FMUL R32, R106, R7 ;  /* 0x000000076a207220 */ /* 0x020fe20000400000 */
[----:B0-----:R-:W-:Y:S01]  /*24b0*/  IADD3.X R91, R97, UR7, RZ, P5, !PT ;  /* 0x00000007615b7c10 */ /* 0x001fe2000affe4ff */
[----:B------:R-:W-:Y:S01]  /*24c0*/  BSSY B1, `(.L_x_41) ;  /* 0x0000009000017945 */ /* 0x000fe20003800000 */
[----:B------:R-:W-:Y:S01]  /*24d0*/  ISETP.GT.AND P1, PT, R21, 0x8, P1 ;  /* 0x000000081500780c */ /* 0x000fe20000f24270 */
[----:B------:R-:W-:Y:S01]  /*24e0*/  FFMA R33, R33, R6, R32 ;  /* 0x0000000621217223 */ /* 0x000fe20000000020 */
[----:B--2---:R-:W-:Y:S02]  /*24f0*/  IADD3 R22, P3, R22, UR24, RZ ;  /* 0x0000001816167c10 */ /* 0x004fe4000ff7e0ff */
[----:B------:R-:W-:Y:S02]  /*2500*/  IADD3 R32, P5, R24, UR23, RZ ;  /* 0x0000001718207c10 */ /* 0x000fe4000ffbe0ff */
[----:B------:R0:W-:Y:S01]  /*2510*/  @P2 STG.E desc[UR18][R90.64], R33 ;  /* 0x000000215a002986 */ /* 0x0001e2000c101912 */
[----:B------:R-:W-:-:S06]  /*2520*/  IADD3.X R23, R23, UR22, RZ, P3, !PT ;  /* 0x0000001617177c10 */ /* 0x000fcc0009ffe4ff */
[----:B------:R-:W-:Y:S05]  /*2530*/  @!P1 BRA `(.L_x_42) ;  /* 0x0000000000049947 */ /* 0x000fea0003800000 */
[----:B------:R2:W5:Y:S02]  /*2540*/  LDG.E.LTC128B R106, desc[UR18][R22.64] ;  /* 0x00000012166a7981 */ /* 0x000564000c1e1920 */
.L_x_42:
[----:B------:R-:W-:Y:S05]  /*2550*/  BSYNC B1 ;  /* 0x0000000000017941 */ /* 0x000fea0003800000 */
.L_x_41:
[----:B--2--5:R-:W-:Y:S01]  /*2560*/  FMUL R23, R106, R7 ;  /* 0x000000076a177220 */ /* 0x024fe20000400000 */
[----:B0-----:R-:W-:Y:S01]  /*2570*/  IADD3.X R33, R25, UR21, RZ, P5, !PT ;  /* 0x0000001519217c10 */ /* 0x001fe2000affe4ff */
        /* <DEDUP_REMOVED lines=8> */
.L_x_44:
[----:B------:R-:W-:Y:S05]  /*2600*/  BSYNC B1 ;  /* 0x0000000000017941 */ /* 0x000fea0003800000 */
.L_x_43:
[----:B-----5:R-:W-:Y:S01]  /*2610*/  FMUL R24, R106, R7 ;  /* 0x000000076a187220 */ /* 0x020fe20000400000 */
[----:B--2---:R-:W-:Y:S01]  /*2620*/  IADD3 R22, P5, R96, UR23, RZ ;  /* 0x0000001760167c10 */ /* 0x004fe2000ffbe0ff */
[----:B------:R-:W-:Y:S01]  /*2630*/  BSSY B1, `(.L_x_45) ;  /* 0x000000c000017945 */ /* 0x000fe20003800000 */
[----:B------:R-:W-:Y:S01]  /*2640*/  ISETP.GT.AND P1, PT, R20, 0x18, PT ;  /* 0x000000181400780c */ /* 0x000fe20003f24270 */
[----:B------:R-:W-:Y:S01]  /*2650*/  FFMA R35, R35, R6, R24 ;  /* 0x0000000623237223 */ /* 0x000fe20000000018 */
[----:B------:R-:W-:Y:S02]  /*2660*/  IADD3.X R23, R97, UR21, RZ, P5, !PT ;  /* 0x0000001561177c10 */ /* 0x000fe4000affe4ff */
[----:B------:R-:W-:Y:S02]  /*2670*/  ISETP.GT.AND P3, PT, R21, RZ, P1 ;  /* 0x000000ff1500720c */ /* 0x000fe40000f64270 */
[----:B------:R-:W-:Y:S01]  /*2680*/  IADD3 R24, P6, R30, UR6, RZ ;  /* 0x000000061e187c10 */ /* 0x000fe2000ffde0ff */
[----:B------:R2:W-:Y:S01]  /*2690*/  @P2 STG.E desc[UR18][R22.64], R35 ;  /* 0x0000002316002986 */ /* 0x0005e2000c101912 */
[----:B------:R-:W-:-:S02]  /*26a0*/  ISETP.GT.AND P0, PT, R20, 0x19, PT ;  /* 0x000000191400780c */ /* 0x000fc40003f04270 */
[----:B---3--:R-:W-:Y:S02]  /*26b0*/  IADD3 R26, P5, R88, UR12, RZ ;  /* 0x0000000c581a7c10 */ /* 0x008fe4000ffbe0ff */
[----:B0-----:R-:W-:-:S05]  /*26c0*/  IADD3.X R25, R31, UR5, RZ, P6, !PT ;  /* 0x000000051f197c10 */ /* 0x001fca000b7fe4ff */
[----:B------:R-:W-:Y:S06]  /*26d0*/  @!P3 BRA `(.L_x_46) ;  /* 0x000000000004b947 */ /* 0x000fec0003800000 */
[----:B------:R0:W5:Y:S02]  /*26e0*/  LDG.E.LTC128B R106, desc[UR18][R24.64] ;  /* 0x00000012186a7981 */ /* 0x000164000c1e1920 */
.L_x_46:
[----:B------:R-:W-:Y:S05]  /*26f0*/  BSYNC B1 ;  /* 0x0000000000017941 */ /* 0x000fea0003800000 */
.L_x_45:
[----:B--2--5:R-:W-:Y:S01]  /*2700*/  FMUL R23, R106, R7 ;  /* 0x000000076a177220 */ /* 0x024fe20000400000 */
        /* <DEDUP_REMOVED lines=10> */
.L_x_48:
[----:B------:R-:W-:Y:S05]  /*27b0*/  BSYNC B1 ;  /* 0x0000000000017941 */ /* 0x000fea0003800000 */
.L_x_47:
[----:B-----5:R-:W-:Y:S01]  /*27c0*/  FMUL R34, R106, R7 ;  /* 0x000000076a227220 */ /* 0x020fe20000400000 */
[----:B--2---:R-:W-:Y:S01]  /*27d0*/  IADD3.X R33, R91, UR7, RZ, P5, !PT ;  /* 0x000000075b217c10 */ /* 0x004fe2000affe4ff */
[----:B------:R-:W-:Y:S01]  /*27e0*/  BSSY B1, `(.L_x_49) ;  /* 0x0000009000017945 */ /* 0x000fe20003800000 */
[----:B------:R-:W-:Y:S01]  /*27f0*/  ISETP.GT.AND P1, PT, R21, 0x8, P1 ;  /* 0x000000081500780c */ /* 0x000fe20000f24270 */
[----:B------:R-:W-:Y:S01]  /*2800*/  FFMA R37, R37, R6, R34 ;  /* 0x0000000625257223 */ /* 0x000fe20000000022 */
[----:B----4-:R-:W-:Y:S02]  /*2810*/  IADD3 R30, P3, R30, UR24, RZ ;  /* 0x000000181e1e7c10 */ /* 0x010fe4000ff7e0ff */
[----:B------:R-:W-:Y:S02]  /*2820*/  IADD3 R34, P5, R88, UR23, RZ ;  /* 0x0000001758227c10 */ /* 0x000fe4000ffbe0ff */
[----:B------:R2:W-:Y:S01]  /*2830*/  @P2 STG.E desc[UR18][R32.64], R37 ;  /* 0x0000002520002986 */ /* 0x0005e2000c101912 */
[----:B------:R-:W-:-:S06]  /*2840*/  IADD3.X R31, R31, UR22, RZ, P3, !PT ;  /* 0x000000161f1f7c10 */ /* 0x000fcc0009ffe4ff */
[----:B------:R-:W-:Y:S05]  /*2850*/  @!P1 BRA `(.L_x_50) ;  /* 0x0000000000049947 */ /* 0x000fea0003800000 */
[----:B------:R4:W5:Y:S02]  /*2860*/  LDG.E.LTC128B R106, desc[UR18][R30.64] ;  /* 0x000000121e6a7981 */ /* 0x000964000c1e1920 */
.L_x_50:
[----:B------:R-:W-:Y:S05]  /*2870*/  BSYNC B1 ;  /* 0x0000000000017941 */ /* 0x000fea0003800000 */
.L_x_49:
[----:B----45:R-:W-:Y:S01]  /*2880*/  FMUL R31, R106, R7 ;  /* 0x000000076a1f7220 */ /* 0x030fe20000400000 */
[----:B------:R-:W-:Y:S01]  /*2890*/  IADD3.X R35, R89, UR21, RZ, P5, !PT ;  /* 0x0000001559237c10 */ /* 0x000fe2000affe4ff */
[----:B------:R-:W-:Y:S01]  /*28a0*/  BSSY B1, `(.L_x_51) ;  /* 0x0000008000017945 */ /* 0x000fe20003800000 */
[----:B------:R-:W-:Y:S01]  /*28b0*/  ISETP.GT.AND P2, PT, R21, 0x8, P0 ;  /* 0x000000081500780c */ /* 0x000fe20000744270 */
[----:B------:R-:W-:Y:S01]  /*28c0*/  FFMA R31, R38, R6, R31 ;  /* 0x00000006261f7223 */ /* 0x000fe2000000001f */
[----:B-1----:R-:W-:-:S04]  /*28d0*/  IADD3 R28, P0, R28, UR24, RZ ;  /* 0x000000181c1c7c10 */ /* 0x002fc8000ff1e0ff */
[----:B------:R1:W-:Y:S01]  /*28e0*/  @P1 STG.E desc[UR18][R34.64], R31 ;  /* 0x0000001f22001986 */ /* 0x0003e2000c101912 */
[----:B------:R-:W-:-:S06]  /*28f0*/  IADD3.X R29, R29, UR22, RZ, P0, !PT ;  /* 0x000000161d1d7c10 */ /* 0x000fcc00087fe4ff */
[----:B------:R-:W-:Y:S05]  /*2900*/  @!P2 BRA `(.L_x_52) ;  /* 0x000000000004a947 */ /* 0x000fea0003800000 */
[----:B------:R4:W5:Y:S02]  /*2910*/  LDG.E.LTC128B R106, desc[UR18][R28.64] ;  /* 0x000000121c6a7981 */ /* 0x000964000c1e1920 */
.L_x_52:
[----:B------:R-:W-:Y:S05]  /*2920*/  BSYNC B1 ;  /* 0x0000000000017941 */ /* 0x000fea0003800000 */
.L_x_51:
[----:B-----5:R-:W-:Y:S01]  /*2930*/  FMUL R30, R106, R7 ;  /* 0x000000076a1e7220 */ /* 0x020fe20000400000 */
[----:B----4-:R-:W-:Y:S01]  /*2940*/  IADD3 R28, P5, R90, UR23, RZ ;  /* 0x000000175a1c7c10 */ /* 0x010fe2000ffbe0ff */
        /* <DEDUP_REMOVED lines=8> */
[----:B-1----:R-:W-:Y:S02]  /*29d0*/  IADD3 R34, P5, R26, UR12, RZ ;  /* 0x0000000c1a227c10 */ /* 0x002fe4000ffbe0ff */
[----:B------:R-:W-:-:S05]  /*29e0*/  IADD3.X R31, R25, UR5, RZ, P6, !PT ;  /* 0x00000005191f7c10 */ /* 0x000fca000b7fe4ff */
[----:B------:R-:W-:Y:S06]  /*29f0*/  @!P3 BRA `(.L_x_54) ;  /* 0x000000000004b947 */ /* 0x000fec0003800000 */
[----:B------:R1:W5:Y:S02]  /*2a00*/  LDG.E.LTC128B R106, desc[UR18][R30.64] ;  /* 0x000000121e6a7981 */ /* 0x000364000c1e1920 */
.L_x_54:
[----:B------:R-:W-:Y:S05]  /*2a10*/  BSYNC B1 ;  /* 0x0000000000017941 */ /* 0x000fea0003800000 */
.L_x_53:
[----:B----45:R-:W-:Y:S01]  /*2a20*/  FMUL R29, R106, R7 ;  /* 0x000000076a1d7220 */ /* 0x030fe20000400000 */
[----:B------:R-:W-:Y:S01]  /*2a30*/  IADD3.X R35, R27, UR7, RZ, P5, !PT ;  /* 0x000000071b237c10 */ /* 0x000fe2000affe4ff */
[----:B------:R-:W-:Y:S01]  /*2a40*/  BSSY B1, `(.L_x_55) ;  /* 0x0000009000017945 */ /* 0x000fe20003800000 */
[----:B------:R-:W-:Y:S01]  /*2a50*/  ISETP.GT.AND P2, PT, R21, RZ, P0 ;  /* 0x000000ff1500720c */ /* 0x000fe20000744270 */
[----:B--2---:R-:W-:Y:S01]  /*2a60*/  FFMA R37, R40, R6, R29 ;  /* 0x0000000628257223 */ /* 0x004fe2000000001d */
[----:B------:R-:W-:Y:S02]  /*2a70*/  IADD3 R28, P6, R22, UR6, RZ ;  /* 0x00000006161c7c10 */ /* 0x000fe4000ffde0ff */
[----:B------:R-:W-:Y:S02]  /*2a80*/  IADD3 R36, P5, R32, UR12, RZ ;  /* 0x0000000c20247c10 */ /* 0x000fe4000ffbe0ff */
[----:B------:R2:W-:Y:S01]  /*2a90*/  @P3 STG.E desc[UR18][R34.64], R37 ;  /* 0x0000002522003986 */ /* 0x0005e2000c101912 */
[----:B------:R-:W-:-:S06]  /*2aa0*/  IADD3.X R29, R23, UR5, RZ, P6, !PT ;  /* 0x00000005171d7c10 */ /* 0x000fcc000b7fe4ff */
[----:B------:R-:W-:Y:S05]  /*2ab0*/  @!P2 BRA `(.L_x_56) ;  /* 0x000000000004a947 */ /* 0x000fea0003800000 */
[----:B------:R4:W5:Y:S02]  /*2ac0*/  LDG.E.LTC128B R106, desc[UR18][R28.64] ;  /* 0x000000121c6a7981 */ /* 0x000964000c1e1920 */
.L_x_56:
[----:B------:R-:W-:Y:S05]  /*2ad0*/  BSYNC B1 ;  /* 0x0000000000017941 */ /* 0x000fea0003800000 */
.L_x_55:
[----:B-----5:R-:W-:Y:S01]  /*2ae0*/  FMUL R38, R106, R7 ;  /* 0x000000076a267220 */ /* 0x020fe20000400000 */
[----:B--2---:R-:W-:Y:S01]  /*2af0*/  IADD3.X R37, R33, UR7, RZ, P5, !PT ;  /* 0x0000000721257c10 */ /* 0x004fe2000affe4ff */
[----:B------:R-:W-:Y:S01]  /*2b00*/  BSSY B1, `(.L_x_57) ;  /* 0x0000009000017945 */ /* 0x000fe20003800000 */
[----:B------:R-:W-:Y:S01]  /*2b10*/  ISETP.GT.AND P1, PT, R21, 0x8, P1 ;  /* 0x000000081500780c */ /* 0x000fe20000f24270 */
[----:B------:R-:W-:Y:S01]  /*2b20*/  FFMA R41, R41, R6, R38 ;  /* 0x0000000629297223 */ /* 0x000fe20000000026 */
[----:B0-----:R-:W-:Y:S02]  /*2b30*/  IADD3 R24, P3, R24, UR24, RZ ;  /* 0x0000001818187c10 */ /* 0x001fe4000ff7e0ff */
[----:B------:R-:W-:Y:S02]  /*2b40*/  IADD3 R38, P5, R26, UR23, RZ ;  /* 0x000000171a267c10 */ /* 0x000fe4000ffbe0ff */
[----:B------:R0:W-:Y:S01]  /*2b50*/  @P2 STG.E desc[UR18][R36.64], R41 ;  /* 0x0000002924002986 */ /* 0x0001e2000c101912 */
[----:B------:R-:W-:-:S06]  /*2b60*/  IADD3.X R25, R25, UR22, RZ, P3, !PT ;  /* 0x0000001619197c10 */ /* 0x000fcc0009ffe4ff */
[----:B------:R-:W-:Y:S05]  /*2b70*/  @!P1 BRA `(.L_x_58) ;  /* 0x0000000000049947 */ /* 0x000fea0003800000 */
[----:B------:R2:W5:Y:S02]  /*2b80*/  LDG.E.LTC128B R106, desc[UR18][R24.64] ;  /* 0x00000012186a7981 */ /* 0x000564000c1e1920 */
.L_x_58:
[----:B------:R-:W-:Y:S05]  /*2b90*/  BSYNC B1 ;  /* 0x0000000000017941 */ /* 0x000fea0003800000 */
.L_x_57:
[----:B--2--5:R-:W-:Y:S01]  /*2ba0*/  FMUL R25, R106, R7 ;  /* 0x000000076a197220 */ /* 0x024fe20000400000 */
[----:B------:R-:W-:Y:S01]  /*2bb0*/  IADD3.X R39, R27, UR21, RZ, P5, !PT ;  /* 0x000000151b277c10 */ /* 0x000fe2000affe4ff */
[----:B------:R-:W-:Y:S01]  /*2bc0*/  BSSY B1, `(.L_x_59) ;  /* 0x0000008000017945 */ /* 0x000fe20003800000 */
[----:B------:R-:W-:Y:S01]  /*2bd0*/  ISETP.GT.AND P2, PT, R21, 0x8, P0 ;  /* 0x000000081500780c */ /* 0x000fe20000744270 */
[----:B------:R-:W-:Y:S01]  /*2be0*/  FFMA R25, R42, R6, R25 ;  /* 0x000000062a197223 */ /* 0x000fe20000000019 */
[----:B---3--:R-:W-:-:S04]  /*2bf0*/  IADD3 R22, P0, R22, UR24, RZ ;  /* 0x0000001816167c10 */ /* 0x008fc8000ff1e0ff */
[----:B------:R2:W-:Y:S01]  /*2c00*/  @P1 STG.E desc[UR18][R38.64], R25 ;  /* 0x0000001926001986 */ /* 0x0005e2000c101912 */
[----:B------:R-:W-:-:S06]  /*2c10*/  IADD3.X R23, R23, UR22, RZ, P0, !PT ;  /* 0x0000001617177c10 */ /* 0x000fcc00087fe4ff */
[----:B------:R-:W-:Y:S05]  /*2c20*/  @!P2 BRA `(.L_x_60) ;  /* 0x000000000004a947 */ /* 0x000fea0003800000 */
[----:B------:R3:W5:Y:S02]  /*2c30*/  LDG.E.LTC128B R106, desc[UR18][R22.64] ;  /* 0x00000012166a7981 */ /* 0x000764000c1e1920 */
.L_x_60:
[----:B------:R-:W-:Y:S05]  /*2c40*/  BSYNC B1 ;  /* 0x0000000000017941 */ /* 0x000fea0003800000 */
.L_x_59:
[----:B-----5:R-:W-:Y:S01]  /*2c50*/  FMUL R24, R106, R7 ;  /* 0x000000076a187220 */ /* 0x020fe20000400000 */
[----:B---3--:R-:W-:Y:S01]  /*2c60*/  IADD3 R22, P5, R32, UR23, RZ ;  /* 0x0000001720167c10 */ /* 0x008fe2000ffbe0ff */
        /* <DEDUP_REMOVED lines=8> */
[----:B------:R-:W-:Y:S02]  /*2cf0*/  IADD3 R26, P5, R34, UR12, RZ ;  /* 0x0000000c221a7c10 */ /* 0x000fe4000ffbe0ff */
[----:B--2---:R-:W-:-:S05]  /*2d00*/  IADD3.X R25, R31, UR5, RZ, P6, !PT ;  /* 0x000000051f197c10 */ /* 0x004fca000b7fe4ff */
[----:B------:R-:W-:Y:S06]  /*2d10*/  @!P3 BRA `(.L_x_62) ;  /* 0x000000000004b947 */ /* 0x000fec0003800000 */
[----:B------:R2:W5:Y:S02]  /*2d20*/  LDG.E.LTC128B R106, desc[UR18][R24.64] ;  /* 0x00000012186a7981 */ /* 0x000564000c1e1920 */
.L_x_62:
[----:B------:R-:W-:Y:S05]  /*2d30*/  BSYNC B1 ;  /* 0x0000000000017941 */ /* 0x000fea0003800000 */
.L_x_61:
[----:B---3-5:R-:W-:Y:S01]  /*2d40*/  FMUL R23, R106, R7 ;  /* 0x000000076a177220 */ /* 0x028fe20000400000 */
        /* <DEDUP_REMOVED lines=10> */
.L_x_64:
[----:B------:R-:W-:Y:S05]  /*2df0*/  BSYNC B1 ;  /* 0x0000000000017941 */ /* 0x000fea0003800000 */
.L_x_63:
[----:B-----5:R-:W-:Y:S01]  /*2e00*/  FMUL R38, R106, R7 ;  /* 0x000000076a267220 */ /* 0x020fe20000400000 */
[----:B---3--:R-:W-:Y:S01]  /*2e10*/  IADD3.X R33, R37, UR7, RZ, P5, !PT ;  /* 0x0000000725217c10 */ /* 0x008fe2000affe4ff */
[----:B------:R-:W-:Y:S01]  /*2e20*/  BSSY B1, `(.L_x_65) ;  /* 0x0000009000017945 */ /* 0x000fe20003800000 */
[----:B------:R-:W-:Y:S01]  /*2e30*/  ISETP.GT.AND P1, PT, R21, 0x8, P1 ;  /* 0x000000081500780c */ /* 0x000fe20000f24270 */
[----:B------:R-:W-:Y:S01]  /*2e40*/  FFMA R45, R45, R6, R38 ;  /* 0x000000062d2d7223 */ /* 0x000fe20000000026 */
[----:B-1----:R-:W-:Y:S02]  /*2e50*/  IADD3 R30, P3, R30, UR24, RZ ;  /* 0x000000181e1e7c10 */ /* 0x002fe4000ff7e0ff */
[----:B------:R-:W-:Y:S02]  /*2e60*/  IADD3 R38, P5, R34, UR23, RZ ;  /* 0x0000001722267c10 */ /* 0x000fe4000ffbe0ff */
[----:B------:R1:W-:Y:S01]  /*2e70*/  @P2 STG.E desc[UR18][R32.64], R45 ;  /* 0x0000002d20002986 */ /* 0x0003e2000c101912 */
[----:B------:R-:W-:-:S06]  /*2e80*/  IADD3.X R31, R31, UR22, RZ, P3, !PT ;  /* 0x000000161f1f7c10 */ /* 0x000fcc0009ffe4ff */
[----:B------:R-:W-:Y:S05]  /*2e90*/  @!P1 BRA `(.L_x_66) ;  /* 0x0000000000049947 */ /* 0x000fea0003800000 */
[----:B------:R3:W5:Y:S02]  /*2ea0*/  LDG.E.LTC128B R106, desc[UR18][R30.64] ;  /* 0x000000121e6a7981 */ /* 0x000764000c1e1920 */
.L_x_66:
[----:B------:R-:W-:Y:S05]  /*2eb0*/  BSYNC B1 ;  /* 0x0000000000017941 */ /* 0x000fea0003800000 */
.L_x_65:
[----:B---3-5:R-:W-:Y:S01]  /*2ec0*/  FMUL R31, R106, R7 ;  /* 0x000000076a1f7220 */ /* 0x028fe20000400000 */
[----:B------:R-:W-:Y:S01]  /*2ed0*/  IADD3.X R39, R35, UR21, RZ, P5, !PT ;  /* 0x0000001523277c10 */ /* 0x000fe2000affe4ff */
[----:B------:R-:W-:Y:S01]  /*2ee0*/  BSSY B1, `(.L_x_67) ;  /* 0x0000008000017945 */ /* 0x000fe20003800000 */
[----:B------:R-:W-:Y:S01]  /*2ef0*/  ISETP.GT.AND P2, PT, R21, 0x8, P0 ;  /* 0x000000081500780c */ /* 0x000fe20000744270 */
[----:B------:R-:W-:Y:S01]  /*2f00*/  FFMA R31, R46, R6, R31 ;  /* 0x000000062e1f7223 */ /* 0x000fe2000000001f */
[----:B----4-:R-:W-:-:S04]  /*2f10*/  IADD3 R28, P0, R28, UR24, RZ ;  /* 0x000000181c1c7c10 */ /* 0x010fc8000ff1e0ff */
[----:B------:R3:W-:Y:S01]  /*2f20*/  @P1 STG.E desc[UR18][R38.64], R31 ;  /* 0x0000001f26001986 */ /* 0x0007e2000c101912 */
[----:B------:R-:W-:-:S06]  /*2f30*/  IADD3.X R29, R29, UR22, RZ, P0, !PT ;  /* 0x000000161d1d7c10 */ /* 0x000fcc00087fe4ff */
[----:B------:R-:W-:Y:S05]  /*2f40*/  @!P2 BRA `(.L_x_68) ;  /* 0x000000000004a947 */ /* 0x000fea0003800000 */
[----:B------:R4:W5:Y:S02]  /*2f50*/  LDG.E.LTC128B R106, desc[UR18][R28.64] ;  /* 0x000000121c6a7981 */ /* 0x000964000c1e1920 */
.L_x_68:
[----:B------:R-:W-:Y:S05]  /*2f60*/  BSYNC B1 ;  /* 0x0000000000017941 */ /* 0x000fea0003800000 */
.L_x_67:
        /* <DEDUP_REMOVED lines=11> */
[----:B---3--:R-:W-:-:S05]  /*3020*/  IADD3.X R31, R25, UR5, RZ, P6, !PT ;  /* 0x00000005191f7c10 */ /* 0x008fca000b7fe4ff */
[----:B------:R-:W-:Y:S06]  /*3030*/  @!P3 BRA `(.L_x_70) ;  /* 0x000000000004b947 */ /* 0x000fec0003800000 */
[----:B------:R3:W5:Y:S02]  /*3040*/  LDG.E.LTC128B R106, desc[UR18][R30.64] ;  /* 0x000000121e6a7981 */ /* 0x000764000c1e1920 */
.L_x_70:
[----:B------:R-:W-:Y:S05]  /*3050*/  BSYNC B1 ;  /* 0x0000000000017941 */ /* 0x000fea0003800000 */
.L_x_69:
[----:B----45:R-:W-:Y:S01]  /*3060*/  FMUL R29, R106, R7 ;  /* 0x000000076a1d7220 */ /* 0x030fe20000400000 */
        /* <DEDUP_REMOVED lines=10> */
.L_x_72:
[----:B------:R-:W-:Y:S05]  /*3110*/  BSYNC B1 ;  /* 0x0000000000017941 */ /* 0x000fea0003800000 */
.L_x_71:
        /* <DEDUP_REMOVED lines=11> */
.L_x_74:
[----:B------:R-:W-:Y:S05]  /*31d0*/  BSYNC B1 ;  /* 0x0000000000017941 */ /* 0x000fea0003800000 */
.L_x_73:
[----:B--2--5:R-:W-:Y:S01]  /*31e0*/  FMUL R25, R106, R7 ;  /* 0x000000076a197220 */ /* 0x024fe20000400000 */
[----:B------:R-:W-:Y:S01]  /*31f0*/  IADD3.X R39, R27, UR21, RZ, P5, !PT ;  /* 0x000000151b277c10 */ /* 0x000fe2000affe4ff */
        /* <DEDUP_REMOVED lines=8> */
.L_x_76:
[----:B------:R-:W-:Y:S05]  /*3280*/  BSYNC B1 ;  /* 0x0000000000017941 */ /* 0x000fea0003800000 */
.L_x_75:
[----:B-----5:R-:W-:Y:S01]  /*3290*/  FMUL R24, R106, R7 ;  /* 0x000000076a187220 */ /* 0x020fe20000400000 */
[----:B0-----:R-:W-:Y:S01]  /*32a0*/  IADD3 R22, P5, R32, UR23, RZ ;  /* 0x0000001720167c10 */ /* 0x001fe2000ffbe0ff */
        /* <DEDUP_REMOVED lines=12> */
.L_x_78:
[----:B------:R-:W-:Y:S05]  /*3370*/  BSYNC B1 ;  /* 0x0000000000017941 */ /* 0x000fea0003800000 */
.L_x_77:
[----:B0----5:R-:W-:Y:S01]  /*3380*/  FMUL R23, R106, R7 ;  /* 0x000000076a177220 */ /* 0x021fe20000400000 */
[----:B------:R-:W-:Y:S01]  /*3390*/  IADD3.X R27, R35, UR7, RZ, P5, !PT ;  /* 0x00000007231b7c10 */ /* 0x000fe2000affe4ff */
[----:B------:R-:W-:Y:S01]  /*33a0*/  BSSY B1, `(.L_x_79) ;  /* 0x0000009000017945 */ /* 0x000fe20003800000 */
[----:B------:R-:W-:Y:S01]  /*33b0*/  ISETP.GT.AND P2, PT, R21, RZ, P0 ;  /* 0x000000ff1500720c */ /* 0x000fe20000744270 */
[----:B-1----:R-:W-:Y:S01]  /*33c0*/  FFMA R33, R52, R6, R23 ;  /* 0x0000000634217223 */ /* 0x002fe20000000017 */
[----:B------:R-:W-:Y:S02]  /*33d0*/  IADD3 R22, P6, R28, UR6, RZ ;  /* 0x000000061c167c10 */ /* 0x000fe4000ffde0ff */
[----:B------:R-:W-:Y:S02]  /*33e0*/  IADD3 R32, P5, R36, UR12, RZ ;  /* 0x0000000c24207c10 */ /* 0x000fe4000ffbe0ff */
[----:B------:R0:W-:Y:S01]  /*33f0*/  @P3 STG.E desc[UR18][R26.64], R33 ;  /* 0x000000211a003986 */ /* 0x0001e2000c101912 */
[----:B------:R-:W-:-:S06]  /*3400*/  IADD3.X R23, R29, UR5, RZ, P6, !PT ;  /* 0x000000051d177c10 */ /* 0x000fcc000b7fe4ff */
[----:B------:R-:W-:Y:S05]  /*3410*/  @!P2 BRA `(.L_x_80) ;  /* 0x000000000004a947 */ /* 0x000fea0003800000 */
[----:B------:R1:W5:Y:S02]  /*3420*/  LDG.E.LTC128B R106, desc[UR18][R22.64] ;  /* 0x00000012166a7981 */ /* 0x000364000c1e1920 */
.L_x_80:
[----:B------:R-:W-:Y:S05]  /*3430*/  BSYNC B1 ;  /* 0x0000000000017941 */ /* 0x000fea0003800000 */
.L_x_79:
[----:B-----5:R-:W-:Y:S01]  /*3440*/  FMUL R38, R106, R7 ;  /* 0x000000076a267220 */ /* 0x020fe20000400000 */
[----:B0-----:R-:W-:Y:S01]  /*3450*/  IADD3.X R33, R37, UR7, RZ, P5, !PT ;  /* 0x0000000725217c10 */ /* 0x001fe2000affe4ff */
[----:B------:R-:W-:Y:S01]  /*3460*/  BSSY B1, `(.L_x_81) ;  /* 0x0000009000017945 */ /* 0x000fe20003800000 */
[----:B------:R-:W-:Y:S01]  /*3470*/  ISETP.GT.AND P1, PT, R21, 0x8, P1 ;  /* 0x000000081500780c */ /* 0x000fe20000f24270 */
[----:B------:R-:W-:Y:S01]  /*3480*/  FFMA R53, R53, R6, R38 ;  /* 0x0000000635357223 */ /* 0x000fe20000000026 */
[----:B---3--:R-:W-:Y:S02]  /*3490*/  IADD3 R30, P3, R30, UR24, RZ ;  /* 0x000000181e1e7c10 */ /* 0x008fe4000ff7e0ff */
[----:B------:R-:W-:Y:S02]  /*34a0*/  IADD3 R38, P5, R34, UR23, RZ ;  /* 0x0000001722267c10 */ /* 0x000fe4000ffbe0ff */
[----:B------:R0:W-:Y:S01]  /*34b0*/  @P2 STG.E desc[UR18][R32.64], R53 ;  /* 0x0000003520002986 */ /* 0x0001e2000c101912 */
[----:B------:R-:W-:-:S06]  /*34c0*/  IADD3.X R31, R31, UR22, RZ, P3, !PT ;  /* 0x000000161f1f7c10 */ /* 0x000fcc0009ffe4ff */
[----:B------:R-:W-:Y:S05]  /*34d0*/  @!P1 BRA `(.L_x_82) ;  /* 0x0000000000049947 */ /* 0x000fea0003800000 */
[----:B------:R3:W5:Y:S02]  /*34e0*/  LDG.E.LTC128B R106, desc[UR18][R30.64] ;  /* 0x000000121e6a7981 */ /* 0x000764000c1e1920 */
.L_x_82:
[----:B------:R-:W-:Y:S05]  /*34f0*/  BSYNC B1 ;  /* 0x0000000000017941 */ /* 0x000fea0003800000 */
.L_x_81:
        /* <DEDUP_REMOVED lines=10> */
.L_x_84:
[----:B------:R-:W-:Y:S05]  /*35a0*/  BSYNC B1 ;  /* 0x0000000000017941 */ /* 0x000fea0003800000 */
.L_x_83:
        /* <DEDUP_REMOVED lines=14> */
.L_x_86:
[----:B------:R-:W-:Y:S05]  /*3690*/  BSYNC B1 ;  /* 0x0000000000017941 */ /* 0x000fea0003800000 */
.L_x_85:
[----:B----45:R-:W-:Y:S01]  /*36a0*/  FMUL R29, R106, R7 ;  /* 0x000000076a1d7220 */ /* 0x030fe20000400000 */
        /* <DEDUP_REMOVED lines=10> */
.L_x_88:
[----:B------:R-:W-:Y:S05]  /*3750*/  BSYNC B1 ;  /* 0x0000000000017941 */ /* 0x000fea0003800000 */
.L_x_87:
[----:B-----5:R-:W-:Y:S01]  /*3760*/  FMUL R38, R106, R7 ;  /* 0x000000076a267220 */ /* 0x020fe20000400000 */
[----:B----4-:R-:W-:Y:S01]  /*3770*/  IADD3.X R37, R33, UR7, RZ, P5, !PT ;  /* 0x0000000721257c10 */ /* 0x010fe2000affe4ff */
        /* <DEDUP_REMOVED lines=9> */
.L_x_90:
[----:B------:R-:W-:Y:S05]  /*3810*/  BSYNC B1 ;  /* 0x0000000000017941 */ /* 0x000fea0003800000 */
.L_x_89:
        /* <DEDUP_REMOVED lines=10> */
.L_x_92:
[----:B------:R-:W-:Y:S05]  /*38c0*/  BSYNC B1 ;  /* 0x0000000000017941 */ /* 0x000fea0003800000 */
.L_x_91:
        /* <DEDUP_REMOVED lines=11> */
[----:B-1----:R-:W-:-:S05]  /*3980*/  IADD3.X R25, R31, UR5, RZ, P6, !PT ;  /* 0x000000051f197c10 */ /* 0x002fca000b7fe4ff */
[----:B------:R-:W-:Y:S06]  /*3990*/  @!P3 BRA `(.L_x_94) ;  /* 0x000000000004b947 */ /* 0x000fec0003800000 */
[----:B------:R1:W5:Y:S02]  /*39a0*/  LDG.E.LTC128B R106, desc[UR18][R24.64] ;  /* 0x00000012186a7981 */ /* 0x000364000c1e1920 */
.L_x_94:
[----:B------:R-:W-:Y:S05]  /*39b0*/  BSYNC B1 ;  /* 0x0000000000017941 */ /* 0x000fea0003800000 */
.L_x_93:
        /* <DEDUP_REMOVED lines=11> */
.L_x_96:
[----:B------:R-:W-:Y:S05]  /*3a70*/  BSYNC B1 ;  /* 0x0000000000017941 */ /* 0x000fea0003800000 */
.L_x_95:
        /* <DEDUP_REMOVED lines=11> */
.L_x_98:
[----:B------:R-:W-:Y:S05]  /*3b30*/  BSYNC B1 ;  /* 0x0000000000017941 */ /* 0x000fea0003800000 */
.L_x_97:
[----:B---3-5:R-:W-:Y:S01]  /*3b40*/  FMUL R31, R106, R7 ;  /* 0x000000076a1f7220 */ /* 0x028fe20000400000 */
        /* <DEDUP_REMOVED lines=9> */
.L_x_100:
[----:B------:R-:W-:Y:S05]  /*3be0*/  BSYNC B1 ;  /* 0x0000000000017941 */ /* 0x000fea0003800000 */
.L_x_99:
        /* <DEDUP_REMOVED lines=14> */
.L_x_102:
[----:B------:R-:W-:Y:S05]  /*3cd0*/  BSYNC B1 ;  /* 0x0000000000017941 */ /* 0x000fea0003800000 */
.L_x_101:
[----:B0----5:R-:W-:Y:S01]  /*3ce0*/  FMUL R29, R106, R7 ;  /* 0x000000076a1d7220 */ /* 0x021fe20000400000 */
        /* <DEDUP_REMOVED lines=10> */
.L_x_104:
[----:B------:R-:W-:Y:S05]  /*3d90*/  BSYNC B1 ;  /* 0x0000000000017941 */ /* 0x000fea0003800000 */
.L_x_103:
[----:B-----5:R-:W-:Y:S01]  /*3da0*/  FMUL R38, R106, R7 ;  /* 0x000000076a267220 */ /* 0x020fe20000400000 */
[----:B0-----:R-:W-:Y:S01]  /*3db0*/  IADD3.X R37, R33, UR7, RZ, P5, !PT ;  /* 0x0000000721257c10 */ /* 0x001fe2000affe4ff */
        /* <DEDUP_REMOVED lines=9> */
.L_x_106:
[----:B------:R-:W-:Y:S05]  /*3e50*/  BSYNC B1 ;  /* 0x0000000000017941 */ /* 0x000fea0003800000 */
.L_x_105:
[----:B-1---5:R-:W-:Y:S01]  /*3e60*/  FMUL R25, R106, R7 ;  /* 0x000000076a197220 */ /* 0x022fe20000400000 */
        /* <DEDUP_REMOVED lines=9> */
.L_x_108:
[----:B------:R-:W-:Y:S05]  /*3f00*/  BSYNC B1 ;  /* 0x0000000000017941 */ /* 0x000fea0003800000 */
.L_x_107:
        /* <DEDUP_REMOVED lines=14> */
.L_x_110:
[----:B------:R-:W-:Y:S05]  /*3ff0*/  BSYNC B1 ;  /* 0x0000000000017941 */ /* 0x000fea0003800000 */
.L_x_109:
        /* <DEDUP_REMOVED lines=11> */
.L_x_112:
[----:B------:R-:W-:Y:S05]  /*40b0*/  BSYNC B1 ;  /* 0x0000000000017941 */ /* 0x000fea0003800000 */
.L_x_111:
[----:B-----5:R-:W-:Y:S01]  /*40c0*/  FMUL R38, R106, R7 ;  /* 0x000000076a267220 */ /* 0x020fe20000400000 */
[----:B----4-:R-:W-:Y:S01]  /*40d0*/  IADD3.X R33, R37, UR7, RZ, P5, !PT ;  /* 0x0000000725217c10 */ /* 0x010fe2000affe4ff */
        /* <DEDUP_REMOVED lines=9> */
.L_x_114:
[----:B------:R-:W-:Y:S05]  /*4170*/  BSYNC B1 ;  /* 0x0000000000017941 */ /* 0x000fea0003800000 */
.L_x_113:
[----:B----45:R-:W-:Y:S01]  /*4180*/  FMUL R31, R106, R7 ;  /* 0x000000076a1f7220 */ /* 0x030fe20000400000 */
[----:B------:R-:W-:Y:S01]  /*4190*/  IADD3.X R39, R35, UR21, RZ, P5, !PT ;  /* 0x0000001523277c10 */ /* 0x000fe2000affe4ff */
[----:B------:R-:W-:Y:S01]  /*41a0*/  BSSY B1, `(.L_x_115) ;  /* 0x0000008000017945 */ /* 0x000fe20003800000 */
[----:B------:R-:W-:Y:S01]  /*41b0*/  ISETP.GT.AND P2, PT, R21, 0x8, P0 ;  /* 0x000000081500780c */ /* 0x000fe20000744270 */
[----:B------:R-:W-:Y:S01]  /*41c0*/  FFMA R31, R70, R6, R31 ;  /* 0x00000006461f7223 */ /* 0x000fe2000000001f */
[----:B--2---:R-:W-:-:S04]  /*41d0*/  IADD3 R28, P0, R28, UR24, RZ ;  /* 0x000000181c1c7c10 */ /* 0x004fc8000ff1e0ff */
[----:B------:R2:W-:Y:S01]  /*41e0*/  @P1 STG.E desc[UR18][R38.64], R31 ;  /* 0x0000001f26001986 */ /* 0x0005e2000c101912 */
[----:B------:R-:W-:-:S06]  /*41f0*/  IADD3.X R29, R29, UR22, RZ, P0, !PT ;  /* 0x000000161d1d7c10 */ /* 0x000fcc00087fe4ff */
[----:B------:R-:W-:Y:S05]  /*4200*/  @!P2 BRA `(.L_x_116) ;  /* 0x000000000004a947 */ /* 0x000fea0003800000 */
[----:B------:R4:W5:Y:S02]  /*4210*/  LDG.E.LTC128B R106, desc[UR18][R28.64] ;  /* 0x000000121c6a7981 */ /* 0x000964000c1e1920 */
.L_x_116:
[----:B------:R-:W-:Y:S05]  /*4220*/  BSYNC B1 ;  /* 0x0000000000017941 */ /* 0x000fea0003800000 */
.L_x_115:
        /* <DEDUP_REMOVED lines=14> */
.L_x_118:
[----:B------:R-:W-:Y:S05]  /*4310*/  BSYNC B1 ;  /* 0x0000000000017941 */ /* 0x000fea0003800000 */
.L_x_117:
        /* <DEDUP_REMOVED lines=11> */
.L_x_120:
[----:B------:R-:W-:Y:S05]  /*43d0*/  BSYNC B1 ;  /* 0x0000000000017941 */ /* 0x000fea0003800000 */
.L_x_119:
        /* <DEDUP_REMOVED lines=11> */
.L_x_122:
[----:B------:R-:W-:Y:S05]  /*4490*/  BSYNC B1 ;  /* 0x0000000000017941 */ /* 0x000fea0003800000 */
.L_x_121:
[----:B-1---5:R-:W-:Y:S01]  /*44a0*/  FMUL R25, R106, R7 ;  /* 0x000000076a197220 */ /* 0x022fe20000400000 */
        /* <DEDUP_REMOVED lines=9> */
.L_x_124:
[----:B------:R-:W-:Y:S05]  /*4540*/  BSYNC B1 ;  /* 0x0000000000017941 */ /* 0x000fea0003800000 */
.L_x_123:
        /* <DEDUP_REMOVED lines=14> */
.L_x_126:
[----:B------:R-:W-:Y:S05]  /*4630*/  BSYNC B1 ;  /* 0x0000000000017941 */ /* 0x000fea0003800000 */
.L_x_125:
[----:B0----5:R-:W-:Y:S01]  /*4640*/  FMUL R23, R106, R7 ;  /* 0x000000076a177220 */ /* 0x021fe20000400000 */
[----:B------:R-:W-:Y:S01]  /*4650*/  IADD3.X R27, R35, UR7, RZ, P5, !PT ;  /* 0x00000007231b7c10 */ /* 0x000fe2000affe4ff */
[----:B------:R-:W-:Y:S01]  /*4660*/  BSSY B1, `(.L_x_127) ;  /* 0x0000009000017945 */ /* 0x000fe20003800000 */
[----:B------:R-:W-:Y:S01]  /*4670*/  ISETP.GT.AND P2, PT, R21, RZ, P0 ;  /* 0x000000ff1500720c */ /* 0x000fe20000744270 */
[----:B---3--:R-:W-:Y:S01]  /*4680*/  FFMA R33, R76, R6, R23 ;  /* 0x000000064c217223 */ /* 0x008fe20000000017 */
[----:B------:R-:W-:Y:S02]  /*4690*/  IADD3 R22, P6, R28, UR6, RZ ;  /* 0x000000061c167c10 */ /* 0x000fe4000ffde0ff */
[----:B------:R-:W-:Y:S02]  /*46a0*/  IADD3 R32, P5, R36, UR12, RZ ;  /* 0x0000000c24207c10 */ /* 0x000fe4000ffbe0ff */
[----:B------:R0:W-:Y:S01]  /*46b0*/  @P3 STG.E desc[UR18][R26.64], R33 ;  /* 0x000000211a003986 */ /* 0x0001e2000c101912 */
[----:B------:R-:W-:-:S06]  /*46c0*/  IADD3.X R23, R29, UR5, RZ, P6, !PT ;  /* 0x000000051d177c10 */ /* 0x000fcc000b7fe4ff */
[----:B------:R-:W-:Y:S05]  /*46d0*/  @!P2 BRA `(.L_x_128) ;  /* 0x000000000004a947 */ /* 0x000fea0003800000 */
[----:B------:R3:W5:Y:S02]  /*46e0*/  LDG.E.LTC128B R106, desc[UR18][R22.64] ;  /* 0x00000012166a7981 */ /* 0x000764000c1e1920 */
.L_x_128:
[----:B------:R-:W-:Y:S05]  /*46f0*/  BSYNC B1 ;  /* 0x0000000000017941 */ /* 0x000fea0003800000 */
.L_x_127:
        /* <DEDUP_REMOVED lines=11> */
.L_x_130:
[----:B------:R-:W-:Y:S05]  /*47b0*/  BSYNC B1 ;  /* 0x0000000000017941 */ /* 0x000fea0003800000 */
.L_x_129:
[----:B--2--5:R-:W-:Y:S01]  /*47c0*/  FMUL R31, R106, R7 ;  /* 0x000000076a1f7220 */ /* 0x024fe20000400000 */
        /* <DEDUP_REMOVED lines=9> */
.L_x_132:
[----:B------:R-:W-:Y:S05]  /*4860*/  BSYNC B1 ;  /* 0x0000000000017941 */ /* 0x000fea0003800000 */
.L_x_131:
        /* <DEDUP_REMOVED lines=14> */
.L_x_134:
[----:B------:R-:W-:Y:S05]  /*4950*/  BSYNC B1 ;  /* 0x0000000000017941 */ /* 0x000fea0003800000 */
.L_x_133:
[----:B----45:R-:W-:Y:S01]  /*4960*/  FMUL R29, R106, R7 ;  /* 0x000000076a1d7220 */ /* 0x030fe20000400000 */
[----:B------:R-:W-:Y:S01]  /*4970*/  IADD3.X R35, R27, UR7, RZ, P6, !PT ;  /* 0x000000071b237c10 */ /* 0x000fe2000b7fe4ff */
[----:B------:R-:W-:Y:S01]  /*4980*/  BSSY B1, `(.L_x_135) ;  /* 0x0000008000017945 */ /* 0x000fe20003800000 */
[----:B------:R-:W-:Y:S01]  /*4990*/  ISETP.GT.AND P2, PT, R21, RZ, P1 ;  /* 0x000000ff1500720c */ /* 0x000fe20000f44270 */
[----:B------:R-:W-:Y:S01]  /*49a0*/  FFMA R29, R80, R6, R29 ;  /* 0x00000006501d7223 */ /* 0x000fe2000000001d */
[----:B------:R-:W-:-:S04]  /*49b0*/  IADD3 R38, P0, R22, UR6, RZ ;  /* 0x0000000616267c10 */ /* 0x000fc8000ff1e0ff */
[----:B------:R4:W-:Y:S01]  /*49c0*/  @P5 STG.E desc[UR18][R34.64], R29 ;  /* 0x0000001d22005986 */ /* 0x0009e2000c101912 */
[----:B------:R-:W-:-:S06]  /*49d0*/  IADD3.X R39, R23, UR5, RZ, P0, !PT ;  /* 0x0000000517277c10 */ /* 0x000fcc00087fe4ff */
[----:B------:R-:W-:Y:S05]  /*49e0*/  @!P2 BRA `(.L_x_136) ;  /* 0x000000000004a947 */ /* 0x000fea0003800000 */
[----:B------:R0:W5:Y:S02]  /*49f0*/  LDG.E.LTC128B R106, desc[UR18][R38.64] ;  /* 0x00000012266a7981 */ /* 0x000164000c1e1920 */
.L_x_136:
[----:B------:R-:W-:Y:S05]  /*4a00*/  BSYNC B1 ;  /* 0x0000000000017941 */ /* 0x000fea0003800000 */
.L_x_135:
[----:B-----5:R-:W-:Y:S01]  /*4a10*/  FMUL R36, R106, R7 ;  /* 0x000000076a247220 */ /* 0x020fe20000400000 */
[----:B------:R-:W-:Y:S01]  /*4a20*/  IADD3 R28, P5, R32, UR12, RZ ;  /* 0x0000000c201c7c10 */ /* 0x000fe2000ffbe0ff */
[----:B------:R-:W-:Y:S01]  /*4a30*/  BSSY B1, `(.L_x_137) ;  /* 0x000000b000017945 */ /* 0x000fe20003800000 */
[----:B------:R-:W-:Y:S01]  /*4a40*/  ISETP.GT.AND P3, PT, R21, 0x8, P3 ;  /* 0x000000081500780c */ /* 0x000fe20001f64270 */
[----:B------:R-:W-:Y:S01]  /*4a50*/  FFMA R81, R81, R6, R36 ;  /* 0x0000000651517223 */ /* 0x000fe20000000024 */
[----:B----4-:R-:W-:Y:S02]  /*4a60*/  IADD3.X R29, R33, UR7, RZ, P5, !PT ;  /* 0x00000007211d7c10 */ /* 0x010fe4000affe4ff */
[----:B-1----:R-:W-:Y:S02]  /*4a70*/  IADD3 R24, P6, R24, UR24, RZ ;  /* 0x0000001818187c10 */ /* 0x002fe4000ffde0ff */
[----:B------:R-:W-:Y:S01]  /*4a80*/  ISETP.GT.AND P0, PT, R20, 0x78, PT ;  /* 0x000000781400780c */ /* 0x000fe20003f04270 */
[----:B------:R1:W-:Y:S01]  /*4a90*/  @P2 STG.E desc[UR18][R28.64], R81 ;  /* 0x000000511c002986 */ /* 0x0003e2000c101912 */
[----:B------:R-:W-:-:S02]  /*4aa0*/  IADD3 R36, P5, R26, UR23, RZ ;  /* 0x000000171a247c10 */ /* 0x000fc4000ffbe0ff */
[----:B------:R-:W-:-:S03]  /*4ab0*/  IADD3.X R25, R25, UR22, RZ, P6, !PT ;  /* 0x0000001619197c10 */ /* 0x000fc6000b7fe4ff */
[----:B------:R-:W-:Y:S08]  /*4ac0*/  @!P3 BRA `(.L_x_138) ;  /* 0x000000000004b947 */ /* 0x000ff00003800000 */
[----:B------:R4:W5:Y:S02]  /*4ad0*/  LDG.E.LTC128B R106, desc[UR18][R24.64] ;  /* 0x00000012186a7981 */ /* 0x000964000c1e1920 */
.L_x_138:
[----:B------:R-:W-:Y:S05]  /*4ae0*/  BSYNC B1 ;  /* 0x0000000000017941 */ /* 0x000fea0003800000 */
.L_x_137:
[----:B----45:R-:W-:Y:S01]  /*4af0*/  FMUL R25, R106, R7 ;  /* 0x000000076a197220 */ /* 0x030fe20000400000 */
[----:B------:R-:W-:Y:S01]  /*4b00*/  IADD3.X R37, R27, UR21, RZ, P5, !PT ;  /* 0x000000151b257c10 */ /* 0x000fe2000affe4ff */
[----:B------:R-:W-:Y:S01]  /*4b10*/  BSSY B1, `(.L_x_139) ;  /* 0x0000009000017945 */ /* 0x000fe20003800000 */
[----:B------:R-:W-:Y:S01]  /*4b20*/  ISETP.GT.AND P1, PT, R21, 0x8, P1 ;  /* 0x000000081500780c */ /* 0x000fe20000f24270 */
[----:B------:R-:W-:Y:S01]  /*4b30*/  FFMA R25, R82, R6, R25 ;  /* 0x0000000652197223 */ /* 0x000fe20000000019 */
[----:B---3--:R-:W-:Y:S02]  /*4b40*/  IADD3 R22, P5, R22, UR24, RZ ;  /* 0x0000001816167c10 */ /* 0x008fe4000ffbe0ff */
[----:B------:R-:W-:Y:S02]  /*4b50*/  ISETP.GT.AND P2, PT, R20, 0x79, PT ;  /* 0x000000791400780c */ /* 0x000fe40003f44270 */
[----:B------:R3:W-:Y:S01]  /*4b60*/  @P3 STG.E desc[UR18][R36.64], R25 ;  /* 0x0000001924003986 */ /* 0x0007e2000c101912 */
[----:B------:R-:W-:-:S06]  /*4b70*/  IADD3.X R23, R23, UR22, RZ, P5, !PT ;  /* 0x0000001617177c10 */ /* 0x000fcc000affe4ff */
[----:B------:R-:W-:Y:S05]  /*4b80*/  @!P1 BRA `(.L_x_140) ;  /* 0x0000000000049947 */ /* 0x000fea0003800000 */
[----:B------:R4:W5:Y:S02]  /*4b90*/  LDG.E.LTC128B R106, desc[UR18][R22.64] ;  /* 0x00000012166a7981 */ /* 0x000964000c1e1920 */
.L_x_140:
[----:B------:R-:W-:Y:S05]  /*4ba0*/  BSYNC B1 ;  /* 0x0000000000017941 */ /* 0x000fea0003800000 */
.L_x_139:
[----:B----4-:R-:W-:Y:S01]  /*4bb0*/  IADD3 R22, P6, R32, UR23, RZ ;  /* 0x0000001720167c10 */ /* 0x010fe2000ffde0ff */
[----:B-----5:R-:W-:Y:S01]  /*4bc0*/  FMUL R20, R106, R7 ;  /* 0x000000076a147220 */ /* 0x020fe20000400000 */
[----:B------:R-:W-:Y:S01]  /*4bd0*/  ISETP.GT.AND P3, PT, R21, RZ, P0 ;  /* 0x000000ff1500720c */ /* 0x000fe20000764270 */
[----:B------:R-:W-:Y:S01]  /*4be0*/  BSSY B1, `(.L_x_141) ;  /* 0x0000009000017945 */ /* 0x000fe20003800000 */
[----:B------:R-:W-:Y:S01]  /*4bf0*/  IADD3.X R23, R33, UR21, RZ, P6, !PT ;  /* 0x0000001521177c10 */ /* 0x000fe2000b7fe4ff */
[----:B------:R-:W-:Y:S01]  /*4c00*/  FFMA R83, R83, R6, R20 ;  /* 0x0000000653537223 */ /* 0x000fe20000000014 */
[----:B------:R-:W-:-:S04]  /*4c10*/  IADD3 R24, P5, R34, UR12, RZ ;  /* 0x0000000c22187c10 */ /* 0x000fc8000ffbe0ff */
[----:B------:R4:W-:Y:S05]  /*4c20*/  @P1 STG.E desc[UR18][R22.64], R83 ;  /* 0x0000005316001986 */ /* 0x0009ea000c101912 */
[----:B------:R-:W-:Y:S05]  /*4c30*/  @!P3 BRA `(.L_x_142) ;  /* 0x00000000000cb947 */ /* 0x000fea0003800000 */
[----:B----4-:R-:W-:-:S04]  /*4c40*/  IADD3 R22, P1, R30, UR6, RZ ;  /* 0x000000061e167c10 */ /* 0x010fc8000ff3e0ff */
[----:B------:R-:W-:-:S05]  /*4c50*/  IADD3.X R23, R31, UR5, RZ, P1, !PT ;  /* 0x000000051f177c10 */ /* 0x000fca0008ffe4ff */
[----:B------:R4:W5:Y:S04]  /*4c60*/  LDG.E.LTC128B R106, desc[UR18][R22.64] ;  /* 0x00000012166a7981 */ /* 0x000968000c1e1920 */
.L_x_142:
[----:B------:R-:W-:Y:S05]  /*4c70*/  BSYNC B1 ;  /* 0x0000000000017941 */ /* 0x000fea0003800000 */
.L_x_141:
[----:B----45:R-:W-:Y:S01]  /*4c80*/  FMUL R23, R106, R7 ;  /* 0x000000076a177220 */ /* 0x030fe20000400000 */
[----:B---3--:R-:W-:Y:S01]  /*4c90*/  IADD3.X R25, R35, UR7, RZ, P5, !PT ;  /* 0x0000000723197c10 */ /* 0x008fe2000affe4ff */
[----:B------:R-:W-:Y:S01]  /*4ca0*/  BSSY B1, `(.L_x_143) ;  /* 0x0000009000017945 */ /* 0x000fe20003800000 */
[----:B------:R-:W-:Y:S01]  /*4cb0*/  ISETP.GT.AND P1, PT, R21, RZ, P2 ;  /* 0x000000ff1500720c */ /* 0x000fe20001724270 */
[----:B------:R-:W-:Y:S01]  /*4cc0*/  FFMA R23, R84, R6, R23 ;  /* 0x0000000654177223 */ /* 0x000fe20000000017 */
[----:B------:R-:W-:-:S04]  /*4cd0*/  IADD3 R26, P5, R28, UR12, RZ ;  /* 0x0000000c1c1a7c10 */ /* 0x000fc8000ffbe0ff */
[----:B------:R3:W-:Y:S07]  /*4ce0*/  @P3 STG.E desc[UR18][R24.64], R23 ;  /* 0x0000001718003986 */ /* 0x0007ee000c101912 */
[----:B------:R-:W-:Y:S05]  /*4cf0*/  @!P1 BRA `(.L_x_144) ;  /* 0x00000000000c9947 */ /* 0x000fea0003800000 */
[----:B------:R-:W-:-:S04]  /*4d00*/  IADD3 R22, P3, R38, UR6, RZ ;  /* 0x0000000626167c10 */ /* 0x000fc8000ff7e0ff */
[----:B---3--:R-:W-:-:S05]  /*4d10*/  IADD3.X R23, R39, UR5, RZ, P3, !PT ;  /* 0x0000000527177c10 */ /* 0x008fca0009ffe4ff */
[----:B------:R4:W5:Y:S04]  /*4d20*/  LDG.E.LTC128B R106, desc[UR18][R22.64] ;  /* 0x00000012166a7981 */ /* 0x000968000c1e1920 */
.L_x_144:
[----:B------:R-:W-:Y:S05]  /*4d30*/  BSYNC B1 ;  /* 0x0000000000017941 */ /* 0x000fea0003800000 */
.L_x_143:
[----:B-----5:R-:W-:Y:S01]  /*4d40*/  FMUL R20, R106, R7 ;  /* 0x000000076a147220 */ /* 0x020fe20000400000 */
[----:B------:R-:W-:Y:S01]  /*4d50*/  IADD3.X R27, R29, UR7, RZ, P5, !PT ;  /* 0x000000071d1b7c10 */ /* 0x000fe2000affe4ff */
[----:B------:R-:W-:Y:S01]  /*4d60*/  BSSY B1, `(.L_x_145) ;  /* 0x0000009000017945 */ /* 0x000fe20003800000 */
[----:B------:R-:W-:Y:S01]  /*4d70*/  ISETP.GT.AND P0, PT, R21, 0x8, P0 ;  /* 0x000000081500780c */ /* 0x000fe20000704270 */
[----:B------:R-:W-:Y:S01]  /*4d80*/  FFMA R85, R85, R6, R20 ;  /* 0x0000000655557223 */ /* 0x000fe20000000014 */
[----:B----4-:R-:W-:Y:S02]  /*4d90*/  IADD3 R22, P3, R30, UR24, RZ ;  /* 0x000000181e167c10 */ /* 0x010fe4000ff7e0ff */
[----:B---3--:R-:W-:Y:S02]  /*4da0*/  IADD3 R24, P5, R34, UR23, RZ ;  /* 0x0000001722187c10 */ /* 0x008fe4000ffbe0ff */
[----:B------:R3:W-:Y:S01]  /*4db0*/  @P1 STG.E desc[UR18][R26.64], R85 ;  /* 0x000000551a001986 */ /* 0x0007e2000c101912 */
[----:B------:R-:W-:-:S06]  /*4dc0*/  IADD3.X R23, R31, UR22, RZ, P3, !PT ;  /* 0x000000161f177c10 */ /* 0x000fcc0009ffe4ff */
[----:B------:R-:W-:Y:S05]  /*4dd0*/  @!P0 BRA `(.L_x_146) ;  /* 0x0000000000048947 */ /* 0x000fea0003800000 */
[----:B------:R4:W5:Y:S02]  /*4de0*/  LDG.E.LTC128B R106, desc[UR18][R22.64] ;  /* 0x00000012166a7981 */ /* 0x000964000c1e1920 */
.L_x_146:
[----:B------:R-:W-:Y:S05]  /*4df0*/  BSYNC B1 ;  /* 0x0000000000017941 */ /* 0x000fea0003800000 */
.L_x_145:
[----:B------:R-:W-:Y:S01]  /*4e00*/  ISETP.GT.AND P2, PT, R21, 0x8, P2 ;  /* 0x000000081500780c */ /* 0x000fe20001744270 */
[----:B----45:R-:W-:Y:S01]  /*4e10*/  FMUL R23, R106, R7 ;  /* 0x000000076a177220 */ /* 0x030fe20000400000 */
[----:B------:R-:W-:Y:S01]  /*4e20*/  IADD3.X R25, R35, UR21, RZ, P5, !PT ;  /* 0x0000001523197c10 */ /* 0x000fe2000affe4ff */
[----:B------:R-:W-:Y:S02]  /*4e30*/  BSSY B1, `(.L_x_147) ;  /* 0x0000007000017945 */ /* 0x000fe40003800000 */
[----:B------:R-:W-:-:S05]  /*4e40*/  FFMA R23, R86, R6, R23 ;  /* 0x0000000656177223 */ /* 0x000fca0000000017 */
[----:B------:R4:W-:Y:S01]  /*4e50*/  @P0 STG.E desc[UR18][R24.64], R23 ;  /* 0x0000001718000986 */ /* 0x0009e2000c101912 */
[----:B------:R-:W-:-:S04]  /*4e60*/  IADD3 R20, P0, R38, UR24, RZ ;  /* 0x0000001826147c10 */ /* 0x000fc8000ff1e0ff */
[----:B------:R-:W-:Y:S01]  /*4e70*/  IADD3.X R21, R39, UR22, RZ, P0, !PT ;  /* 0x0000001627157c10 */ /* 0x000fe200087fe4ff */
[----:B------:R-:W-:Y:S08]  /*4e80*/  @!P2 BRA `(.L_x_148) ;  /* 0x000000000004a947 */ /* 0x000ff00003800000 */
[----:B------:R0:W5:Y:S02]  /*4e90*/  LDG.E.LTC128B R106, desc[UR18][R20.64] ;  /* 0x00000012146a7981 */ /* 0x000164000c1e1920 */
.L_x_148:
[----:B------:R-:W-:Y:S05]  /*4ea0*/  BSYNC B1 ;  /* 0x0000000000017941 */ /* 0x000fea0003800000 */
.L_x_147:
[----:B------:R-:W-:Y:S05]  /*4eb0*/  @!P2 BRA `(.L_x_149) ;  /* 0x000000140084a947 */ /* 0x000fea0003800000 */
[----:B0-----:R-:W-:Y:S01]  /*4ec0*/  IADD3 R20, P0, R28, UR23, RZ ;  /* 0x000000171c147c10 */ /* 0x001fe2000ff1e0ff */
[----:B-----5:R-:W-:-:S03]  /*4ed0*/  FMUL R106, R106, R7 ;  /* 0x000000076a6a7220 */ /* 0x020fc60000400000 */
[----:B------:R-:W-:Y:S01]  /*4ee0*/  IADD3.X R21, R29, UR21, RZ, P0, !PT ;  /* 0x000000151d157c10 */ /* 0x000fe200087fe4ff */
[----:B------:R-:W-:-:S05]  /*4ef0*/  FFMA R87, R87, R6, R106 ;  /* 0x0000000657577223 */ /* 0x000fca000000006a */
[----:B------:R0:W-:Y:S01]  /*4f00*/  STG.E desc[UR18][R20.64], R87 ;  /* 0x0000005714007986 */ /* 0x0001e2000c101912 */
[----:B------:R-:W-:Y:S05]  /*4f10*/  BRA `(.L_x_149) ;  /* 0x00000014006c7947 */ /* 0x000fea0003800000 */
.L_x_22:
[----:B------:R-:W-:Y:S01]  /*4f20*/  ISETP.GT.AND P1, PT, R20, 0x1, PT ;  /* 0x000000011400780c */ /* 0x000fe20003f24270 */
[----:B------:R-:W-:Y:S01]  /*4f30*/  ULDC.64 UR8, c[0x0][0x6c0] ;  /* 0x0001b00000087ab9 */ /* 0x000fe20000000a00 */
[----:B------:R-:W-:Y:S01]  /*4f40*/  ISETP.GT.AND P0, PT, R21, 0x8, P0 ;  /* 0x000000081500780c */ /* 0x000fe20000704270 */
[-C--:B--2---:R-:W-:Y:S01]  /*4f50*/  FMUL R91, R24, R6.reuse ;  /* 0x00000006185b7220 */ /* 0x084fe20000400000 */
[----:B------:R-:W-:Y:S01]  /*4f60*/  LEA R22, P5, R102, UR8, 0x2 ;  /* 0x0000000866167c11 */ /* 0x000fe2000f8a10ff */
[-C--:B------:R-:W-:Y:S01]  /*4f70*/  FMUL R93, R25, R6.reuse ;  /* 0x00000006195d7220 */ /* 0x080fe20000400000 */
[----:B------:R-:W-:Y:S01]  /*4f80*/  ISETP.GT.AND P3, PT, R21, RZ, P1 ;  /* 0x000000ff1500720c */ /* 0x000fe20000f64270 */
[-C--:B------:R-:W-:Y:S01]  /*4f90*/  FMUL R95, R26, R6.reuse ;  /* 0x000000061a5f7220 */ /* 0x080fe20000400000 */
[----:B------:R-:W-:Y:S01]  /*4fa0*/  LEA.HI.X R23, R102, UR9, R109, 0x2, P5 ;  /* 0x0000000966177c11 */ /* 0x000fe2000a8f146d */
[----:B------:R-:W-:Y:S01]  /*4fb0*/  FMUL R97, R27, R6 ;  /* 0x000000061b617220 */ /* 0x000fe20000400000 */
[C---:B------:R-:W-:Y:S01]  /*4fc0*/  LEA R88, P5, R110.reuse, R22, 0x2 ;  /* 0x000000166e587211 */ /* 0x040fe200078a10ff */
[-C--:B------:R-:W-:Y:S01]  /*4fd0*/  FMUL R33, R33, R6.reuse ;  /* 0x0000000621217220 */ /* 0x080fe20000400000 */
[----:B------:R-:W-:Y:S01]  /*4fe0*/  ISETP.GT.AND P1, PT, R21, 0x8, P1 ;  /* 0x000000081500780c */ /* 0x000fe20000f24270 */
[----:B------:R0:W-:Y:S01]  /*4ff0*/  @P2 STG.E desc[UR18][R22.64], R91 ;  /* 0x0000005b16002986 */ /* 0x0001e2000c101912 */
[----:B------:R-:W-:Y:S01]  /*5000*/  LEA.HI.X R89, R110, R23, R111, 0x2, P5 ;  /* 0x000000176e597211 */ /* 0x000fe200028f146f */
[-C--:B------:R-:W-:Y:S01]  /*5010*/  FMUL R35, R35, R6.reuse ;  /* 0x0000000623237220 */ /* 0x080fe20000400000 */
[C---:B------:R-:W-:Y:S01]  /*5020*/  ISETP.GT.AND P2, PT, R20.reuse, 0x9, PT ;  /* 0x000000091400780c */ /* 0x040fe20003f44270 */
[-C--:B------:R-:W-:Y:S01]  /*5030*/  FMUL R37, R37, R6.reuse ;  /* 0x0000000625257220 */ /* 0x080fe20000400000 */
[-C--:B------:R-:W-:Y:S01]  /*5040*/  FMUL R39, R39, R6.reuse ;  /* 0x0000000627277220 */ /* 0x080fe20000400000 */
[----:B------:R1:W-:Y:S01]  /*5050*/  @P3 STG.E desc[UR18][R88.64], R93 ;  /* 0x0000005d58003986 */ /* 0x0003e2000c101912 */
[----:B------:R-:W-:Y:S01]  /*5060*/  ISETP.GT.AND P3, PT, R20, 0x8, PT ;  /* 0x000000081400780c */ /* 0x000fe20003f64270 */
[-C--:B------:R-:W-:Y:S01]  /*5070*/  FMUL R41, R41, R6.reuse ;  /* 0x0000000629297220 */ /* 0x080fe20000400000 */
[C---:B------:R-:W-:Y:S01]  /*5080*/  ISETP.GT.AND P6, PT, R21.reuse, RZ, P2 ;  /* 0x000000ff1500720c */ /* 0x040fe200017c4270 */
[----:B------:R2:W-:Y:S01]  /*5090*/  @P0 STG.E desc[UR18][R22.64+0x20], R95 ;  /* 0x0000205f16000986 */ /* 0x0005e2000c101912 */
[----:B------:R-:W-:Y:S01]  /*50a0*/  IADD3 R24, P0, R22, UR12, RZ ;  /* 0x0000000c16187c10 */ /* 0x000fe2000ff1e0ff */
[-C--:B0-----:R-:W-:Y:S01]  /*50b0*/  FMUL R91, R28, R6.reuse ;  /* 0x000000061c5b7220 */ /* 0x081fe20000400000 */
[----:B------:R-:W-:Y:S01]  /*50c0*/  ISETP.GT.AND P5, PT, R21, RZ, P3 ;  /* 0x000000ff1500720c */ /* 0x000fe20001fa4270 */
[----:B------:R0:W-:Y:S01]  /*50d0*/  @P1 STG.E desc[UR18][R88.64+0x20], R97 ;  /* 0x0000206158001986 */ /* 0x0001e2000c101912 */
[----:B------:R-:W-:Y:S01]  /*50e0*/  IADD3.X R25, R23, UR7, RZ, P0, !PT ;  /* 0x0000000717197c10 */ /* 0x000fe200087fe4ff */
[-C--:B------:R-:W-:Y:S01]  /*50f0*/  FMUL R43, R43, R6.reuse ;  /* 0x000000062b2b7220 */ /* 0x080fe20000400000 */
[----:B------:R-:W-:Y:S01]  /*5100*/  IADD3 R26, P0, R88, UR12, RZ ;  /* 0x0000000c581a7c10 */ /* 0x000fe2000ff1e0ff */
[-C--:B-1----:R-:W-:Y:S01]  /*5110*/  FMUL R93, R29, R6.reuse ;  /* 0x000000061d5d7220 */ /* 0x082fe20000400000 */
[----:B------:R-:W-:Y:S01]  /*5120*/  ISETP.GT.AND P2, PT, R21, 0x8, P2 ;  /* 0x000000081500780c */ /* 0x000fe20001744270 */
[-C--:B------:R-:W-:Y:S01]  /*5130*/  FMUL R45, R45, R6.reuse ;  /* 0x000000062d2d7220 */ /* 0x080fe20000400000 */
[----:B------:R-:W-:Y:S01]  /*5140*/  IADD3.X R27, R89, UR7, RZ, P0, !PT ;  /* 0x00000007591b7c10 */ /* 0x000fe200087fe4ff */
[-C--:B--2---:R-:W-:Y:S01]  /*5150*/  FMUL R95, R30, R6.reuse ;  /* 0x000000061e5f7220 */ /* 0x084fe20000400000 */
[----:B------:R-:W-:Y:S01]  /*5160*/  ISETP.GT.AND P0, PT, R21, 0x8, P3 ;  /* 0x000000081500780c */ /* 0x000fe20001f04270 */
[-C--:B------:R-:W-:Y:S01]  /*5170*/  FMUL R47, R47, R6.reuse ;  /* 0x000000062f2f7220 */ /* 0x080fe20000400000 */
[----:B------:R-:W-:Y:S01]  /*5180*/  IADD3 R22, P1, R22, UR23, RZ ;  /* 0x0000001716167c10 */ /* 0x000fe2000ff3e0ff */
[----:B------:R1:W-:Y:S01]  /*5190*/  @P5 STG.E desc[UR18][R24.64], R91 ;  /* 0x0000005b18005986 */ /* 0x0003e2000c101912 */
[----:B------:R-:W-:Y:S01]  /*51a0*/  ISETP.GT.AND P3, PT, R20, 0x10, PT ;  /* 0x000000101400780c */ /* 0x000fe20003f64270 */
[-C--:B0-----:R-:W-:Y:S01]  /*51b0*/  FMUL R97, R31, R6.reuse ;  /* 0x000000061f617220 */ /* 0x081fe20000400000 */
[----:B------:R-:W-:Y:S01]  /*51c0*/  IADD3.X R23, R23, UR21, RZ, P1, !PT ;  /* 0x0000001517177c10 */ /* 0x000fe20008ffe4ff */
[----:B------:R0:W-:Y:S01]  /*51d0*/  @P6 STG.E desc[UR18][R26.64], R93 ;  /* 0x0000005d1a006986 */ /* 0x0001e2000c101912 */
[----:B------:R-:W-:Y:S01]  /*51e0*/  ISETP.GT.AND P5, PT, R21, RZ, P3 ;  /* 0x000000ff1500720c */ /* 0x000fe20001fa4270 */
[-C--:B------:R-:W-:Y:S01]  /*51f0*/  FMUL R49, R49, R6.reuse ;  /* 0x0000000631317220 */ /* 0x080fe20000400000 */
[----:B------:R-:W-:Y:S01]  /*5200*/  IADD3 R28, P6, R88, UR23, RZ ;  /* 0x00000017581c7c10 */ /* 0x000fe2000ffde0ff */
[-C--:B------:R-:W-:Y:S01]  /*5210*/  FMUL R51, R51, R6.reuse ;  /* 0x0000000633337220 */ /* 0x080fe20000400000 */
[----:B------:R-:W-:Y:S01]  /*5220*/  ISETP.GT.AND P1, PT, R20, 0x11, PT ;  /* 0x000000111400780c */ /* 0x000fe20003f24270 */
[----:B------:R2:W-:Y:S01]  /*5230*/  @P0 STG.E desc[UR18][R22.64], R95 ;  /* 0x0000005f16000986 */ /* 0x0005e2000c101912 */
[----:B------:R-:W-:Y:S01]  /*5240*/  IADD3 R30, P0, R24, UR12, RZ ;  /* 0x0000000c181e7c10 */ /* 0x000fe2000ff1e0ff */
[-C--:B-1----:R-:W-:Y:S01]  /*5250*/  FMUL R91, R32, R6.reuse ;  /* 0x00000006205b7220 */ /* 0x082fe20000400000 */
[----:B------:R-:W-:Y:S01]  /*5260*/  IADD3.X R29, R89, UR21, RZ, P6, !PT ;  /* 0x00000015591d7c10 */ /* 0x000fe2000b7fe4ff */
[-C--:B------:R-:W-:Y:S01]  /*5270*/  FMUL R53, R53, R6.reuse ;  /* 0x0000000635357220 */ /* 0x080fe20000400000 */
[----:B------:R-:W-:Y:S01]  /*5280*/  IADD3.X R31, R25, UR7, RZ, P0, !PT ;  /* 0x00000007191f7c10 */ /* 0x000fe200087fe4ff */
[-C--:B0-----:R-:W-:Y:S01]  /*5290*/  FMUL R93, R34, R6.reuse ;  /* 0x00000006225d7220 */ /* 0x081fe20000400000 */
[----:B------:R-:W-:Y:S01]  /*52a0*/  IADD3 R88, P0, R26, UR12, RZ ;  /* 0x0000000c1a587c10 */ /* 0x000fe2000ff1e0ff */
[----:B------:R-:W-:Y:S01]  /*52b0*/  @P2 STG.E desc[UR18][R28.64], R97 ;  /* 0x000000611c002986 */ /* 0x000fe2000c101912 */
[----:B------:R-:W-:Y:S01]  /*52c0*/  ISETP.GT.AND P6, PT, R21, RZ, P1 ;  /* 0x000000ff1500720c */ /* 0x000fe20000fc4270 */
[-C--:B------:R-:W-:Y:S01]  /*52d0*/  FMUL R55, R55, R6.reuse ;  /* 0x0000000637377220 */ /* 0x080fe20000400000 */
[----:B------:R-:W-:Y:S01]  /*52e0*/  IADD3.X R89, R27, UR7, RZ, P0, !PT ;  /* 0x000000071b597c10 */ /* 0x000fe200087fe4ff */
[----:B------:R-:W-:Y:S01]  /*52f0*/  @P5 STG.E desc[UR18][R30.64], R91 ;  /* 0x0000005b1e005986 */ /* 0x000fe2000c101912 */
[----:B------:R-:W-:Y:S01]  /*5300*/  ISETP.GT.AND P0, PT, R21, 0x8, P3 ;  /* 0x000000081500780c */ /* 0x000fe20001f04270 */
[-C--:B------:R-:W-:Y:S01]  /*5310*/  FMUL R57, R57, R6.reuse ;  /* 0x0000000639397220 */ /* 0x080fe20000400000 */
[----:B--2---:R-:W-:Y:S01]  /*5320*/  IADD3 R22, P5, R24, UR23, RZ ;  /* 0x0000001718167c10 */ /* 0x004fe2000ffbe0ff */
[-C--:B------:R-:W-:Y:S01]  /*5330*/  FMUL R59, R59, R6.reuse ;  /* 0x000000063b3b7220 */ /* 0x080fe20000400000 */
[----:B------:R-:W-:Y:S01]  /*5340*/  ISETP.GT.AND P3, PT, R20, 0x18, PT ;  /* 0x000000181400780c */ /* 0x000fe20003f64270 */
[-C--:B------:R-:W-:Y:S01]  /*5350*/  FMUL R61, R61, R6.reuse ;  /* 0x000000063d3d7220 */ /* 0x080fe20000400000 */
[----:B------:R-:W-:Y:S01]  /*5360*/  IADD3.X R23, R25, UR21, RZ, P5, !PT ;  /* 0x0000001519177c10 */ /* 0x000fe2000affe4ff */
[-C--:B------:R-:W-:Y:S01]  /*5370*/  FMUL R63, R63, R6.reuse ;  /* 0x000000063f3f7220 */ /* 0x080fe20000400000 */
[----:B------:R-:W-:Y:S01]  /*5380*/  ISETP.GT.AND P2, PT, R21, 0x8, P1 ;  /* 0x000000081500780c */ /* 0x000fe20000f44270 */
[----:B------:R0:W-:Y:S01]  /*5390*/  @P6 STG.E desc[UR18][R88.64], R33 ;  /* 0x0000002158006986 */ /* 0x0001e2000c101912 */
[----:B------:R-:W-:Y:S01]  /*53a0*/  IADD3 R24, P6, R26, UR23, RZ ;  /* 0x000000171a187c10 */ /* 0x000fe2000ffde0ff */
[-C--:B------:R-:W-:Y:S01]  /*53b0*/  FMUL R65, R65, R6.reuse ;  /* 0x0000000641417220 */ /* 0x080fe20000400000 */
[----:B------:R-:W-:Y:S01]  /*53c0*/  ISETP.GT.AND P5, PT, R21, RZ, P3 ;  /* 0x000000ff1500720c */ /* 0x000fe20001fa4270 */
[----:B------:R1:W-:Y:S01]  /*53d0*/  @P0 STG.E desc[UR18][R22.64], R93 ;  /* 0x0000005d16000986 */ /* 0x0003e2000c101912 */
[----:B------:R-:W-:Y:S01]  /*53e0*/  IADD3 R26, P0, R30, UR12, RZ ;  /* 0x0000000c1e1a7c10 */ /* 0x000fe2000ff1e0ff */
[-C--:B------:R-:W-:Y:S01]  /*53f0*/  FMUL R67, R67, R6.reuse ;  /* 0x0000000643437220 */ /* 0x080fe20000400000 */
[----:B------:R-:W-:Y:S01]  /*5400*/  IADD3.X R25, R27, UR21, RZ, P6, !PT ;  /* 0x000000151b197c10 */ /* 0x000fe2000b7fe4ff */
[-C--:B------:R-:W-:Y:S01]  /*5410*/  FMUL R69, R69, R6.reuse ;  /* 0x0000000645457220 */ /* 0x080fe20000400000 */
[----:B------:R-:W-:Y:S01]  /*5420*/  IADD3.X R27, R31, UR7, RZ, P0, !PT ;  /* 0x000000071f1b7c10 */ /* 0x000fe200087fe4ff */
[-C--:B------:R-:W-:Y:S01]  /*5430*/  FMUL R71, R71, R6.reuse ;  /* 0x0000000647477220 */ /* 0x080fe20000400000 */
[----:B------:R-:W-:Y:S01]  /*5440*/  ISETP.GT.AND P1, PT, R20, 0x19, PT ;  /* 0x000000191400780c */ /* 0x000fe20003f24270 */
[-C--:B0-----:R-:W-:Y:S01]  /*5450*/  FMUL R33, R36, R6.reuse ;  /* 0x0000000624217220 */ /* 0x081fe20000400000 */
[----:B------:R-:W-:Y:S01]  /*5460*/  IADD3 R28, P0, R88, UR12, RZ ;  /* 0x0000000c581c7c10 */ /* 0x000fe2000ff1e0ff */
[----:B------:R0:W-:Y:S01]  /*5470*/  @P2 STG.E desc[UR18][R24.64], R35 ;  /* 0x0000002318002986 */ /* 0x0001e2000c101912 */
[----:B------:R-:W-:Y:S01]  /*5480*/  ISETP.GT.AND P6, PT, R21, RZ, P1 ;  /* 0x000000ff1500720c */ /* 0x000fe20000fc4270 */
[-C--:B------:R-:W-:Y:S01]  /*5490*/  FMUL R73, R73, R6.reuse ;  /* 0x0000000649497220 */ /* 0x080fe20000400000 */
[----:B------:R-:W-:Y:S01]  /*54a0*/  IADD3.X R29, R89, UR7, RZ, P0, !PT ;  /* 0x00000007591d7c10 */ /* 0x000fe200087fe4ff */
[----:B------:R-:W-:Y:S01]  /*54b0*/  @P5 STG.E desc[UR18][R26.64], R33 ;  /* 0x000000211a005986 */ /* 0x000fe2000c101912 */
[----:B------:R-:W-:Y:S01]  /*54c0*/  ISETP.GT.AND P0, PT, R21, 0x8, P3 ;  /* 0x000000081500780c */ /* 0x000fe20001f04270 */
[-C--:B------:R-:W-:Y:S01]  /*54d0*/  FMUL R75, R75, R6.reuse ;  /* 0x000000064b4b7220 */ /* 0x080fe20000400000 */
[----:B-1----:R-:W-:Y:S01]  /*54e0*/  IADD3 R22, P5, R30, UR23, RZ ;  /* 0x000000171e167c10 */ /* 0x002fe2000ffbe0ff */
[-C--:B------:R-:W-:Y:S01]  /*54f0*/  FMUL R77, R77, R6.reuse ;  /* 0x000000064d4d7220 */ /* 0x080fe20000400000 */
[----:B------:R-:W-:Y:S01]  /*5500*/  ISETP.GT.AND P3, PT, R20, 0x20, PT ;  /* 0x000000201400780c */ /* 0x000fe20003f64270 */
[-C--:B------:R-:W-:Y:S01]  /*5510*/  FMUL R79, R79, R6.reuse ;  /* 0x000000064f4f7220 */ /* 0x080fe20000400000 */
[----:B------:R-:W-:Y:S01]  /*5520*/  IADD3.X R23, R31, UR21, RZ, P5, !PT ;  /* 0x000000151f177c10 */ /* 0x000fe2000affe4ff */
[-C--:B0-----:R-:W-:Y:S01]  /*5530*/  FMUL R35, R38, R6.reuse ;  /* 0x0000000626237220 */ /* 0x081fe20000400000 */
[C---:B------:R-:W-:Y:S01]  /*5540*/  ISETP.GT.AND P2, PT, R21.reuse, 0x8, P1 ;  /* 0x000000081500780c */ /* 0x040fe20000f44270 */
[----:B------:R0:W-:Y:S01]  /*5550*/  @P6 STG.E desc[UR18][R28.64], R37 ;  /* 0x000000251c006986 */ /* 0x0001e2000c101912 */
[----:B------:R-:W-:Y:S01]  /*5560*/  ISETP.GT.AND P5, PT, R21, RZ, P3 ;  /* 0x000000ff1500720c */ /* 0x000fe20001fa4270 */
[-C--:B------:R-:W-:Y:S01]  /*5570*/  FMUL R81, R81, R6.reuse ;  /* 0x0000000651517220 */ /* 0x080fe20000400000 */
[----:B------:R-:W-:Y:S01]  /*5580*/  IADD3 R24, P6, R88, UR23, RZ ;  /* 0x0000001758187c10 */ /* 0x000fe2000ffde0ff */
[----:B------:R1:W-:Y:S01]  /*5590*/  @P0 STG.E desc[UR18][R22.64], R35 ;  /* 0x0000002316000986 */ /* 0x0003e2000c101912 */
[----:B------:R-:W-:Y:S01]  /*55a0*/  IADD3 R30, P0, R26, UR12, RZ ;  /* 0x0000000c1a1e7c10 */ /* 0x000fe2000ff1e0ff */
[-C--:B------:R-:W-:Y:S01]  /*55b0*/  FMUL R83, R83, R6.reuse ;  /* 0x0000000653537220 */ /* 0x080fe20000400000 */
[----:B------:R-:W-:Y:S01]  /*55c0*/  ISETP.GT.AND P1, PT, R20, 0x21, PT ;  /* 0x000000211400780c */ /* 0x000fe20003f24270 */
[-C--:B------:R-:W-:Y:S01]  /*55d0*/  FMUL R85, R85, R6.reuse ;  /* 0x0000000655557220 */ /* 0x080fe20000400000 */
[----:B------:R-:W-:Y:S01]  /*55e0*/  IADD3.X R31, R27, UR7, RZ, P0, !PT ;  /* 0x000000071b1f7c10 */ /* 0x000fe200087fe4ff */
[-C--:B------:R-:W-:Y:S01]  /*55f0*/  FMUL R87, R87, R6.reuse ;  /* 0x0000000657577220 */ /* 0x080fe20000400000 */
[----:B------:R-:W-:Y:S01]  /*5600*/  IADD3 R32, P0, R28, UR12, RZ ;  /* 0x0000000c1c207c10 */ /* 0x000fe2000ff1e0ff */
[----:B0-----:R-:W-:Y:S01]  /*5610*/  FMUL R37, R40, R6 ;  /* 0x0000000628257220 */ /* 0x001fe20000400000 */
[----:B------:R-:W-:-:S02]  /*5620*/  IADD3.X R25, R89, UR21, RZ, P6, !PT ;  /* 0x0000001559197c10 */ /* 0x000fc4000b7fe4ff */
[----:B------:R-:W-:Y:S01]  /*5630*/  ISETP.GT.AND P6, PT, R21, RZ, P1 ;  /* 0x000000ff1500720c */ /* 0x000fe20000fc4270 */
[----:B-1----:R-:W-:Y:S01]  /*5640*/  FMUL R35, R42, R6 ;  /* 0x000000062a237220 */ /* 0x002fe20000400000 */
[----:B------:R-:W-:Y:S01]  /*5650*/  IADD3.X R33, R29, UR7, RZ, P0, !PT ;  /* 0x000000071d217c10 */ /* 0x000fe200087fe4ff */
[----:B------:R0:W-:Y:S01]  /*5660*/  @P2 STG.E desc[UR18][R24.64], R39 ;  /* 0x0000002718002986 */ /* 0x0001e2000c101912 */
[C---:B------:R-:W-:Y:S02]  /*5670*/  ISETP.GT.AND P0, PT, R21.reuse, 0x8, P3 ;  /* 0x000000081500780c */ /* 0x040fe40001f04270 */
[----:B------:R-:W-:Y:S01]  /*5680*/  ISETP.GT.AND P3, PT, R20, 0x28, PT ;  /* 0x000000281400780c */ /* 0x000fe20003f64270 */
[----:B------:R1:W-:Y:S01]  /*5690*/  @P5 STG.E desc[UR18][R30.64], R37 ;  /* 0x000000251e005986 */ /* 0x0003e2000c101912 */
[----:B------:R-:W-:Y:S02]  /*56a0*/  IADD3 R22, P5, R26, UR23, RZ ;  /* 0x000000171a167c10 */ /* 0x000fe4000ffbe0ff */
[----:B------:R-:W-:-:S02]  /*56b0*/  ISETP.GT.AND P2, PT, R21, 0x8, P1 ;  /* 0x000000081500780c */ /* 0x000fc40000f44270 */
[----:B------:R-:W-:Y:S01]  /*56c0*/  IADD3.X R23, R27, UR21, RZ, P5, !PT ;  /* 0x000000151b177c10 */ /* 0x000fe2000affe4ff */
[----:B------:R-:W-:Y:S01]  /*56d0*/  @P6 STG.E desc[UR18][R32.64], R41 ;  /* 0x0000002920006986 */ /* 0x000fe2000c101912 */
[----:B------:R-:W-:Y:S02]  /*56e0*/  ISETP.GT.AND P5, PT, R21, RZ, P3 ;  /* 0x000000ff1500720c */ /* 0x000fe40001fa4270 */
[----:B0-----:R-:W-:Y:S01]  /*56f0*/  IADD3 R24, P6, R28, UR23, RZ ;  /* 0x000000171c187c10 */ /* 0x001fe2000ffde0ff */
[----:B------:R0:W-:Y:S01]  /*5700*/  @P0 STG.E desc[UR18][R22.64], R35 ;  /* 0x0000002316000986 */ /* 0x0001e2000c101912 */
[----:B------:R-:W-:Y:S01]  /*5710*/  IADD3 R26, P0, R30, UR12, RZ ;  /* 0x0000000c1e1a7c10 */ /* 0x000fe2000ff1e0ff */
[----:B-1----:R-:W-:Y:S01]  /*5720*/  FMUL R37, R44, R6 ;  /* 0x000000062c257220 */ /* 0x002fe20000400000 */
[----:B------:R-:W-:Y:S02]  /*5730*/  ISETP.GT.AND P1, PT, R20, 0x29, PT ;  /* 0x000000291400780c */ /* 0x000fe40003f24270 */
[----:B------:R-:W-:-:S02]  /*5740*/  IADD3.X R27, R31, UR7, RZ, P0, !PT ;  /* 0x000000071f1b7c10 */ /* 0x000fc400087fe4ff */
[----:B------:R-:W-:Y:S02]  /*5750*/  IADD3 R28, P0, R32, UR12, RZ ;  /* 0x0000000c201c7c10 */ /* 0x000fe4000ff1e0ff */
[----:B------:R-:W-:Y:S02]  /*5760*/  IADD3.X R25, R29, UR21, RZ, P6, !PT ;  /* 0x000000151d197c10 */ /* 0x000fe4000b7fe4ff */
[----:B------:R-:W-:Y:S01]  /*5770*/  ISETP.GT.AND P6, PT, R21, RZ, P1 ;  /* 0x000000ff1500720c */ /* 0x000fe20000fc4270 */
[----:B0-----:R-:W-:Y:S01]  /*5780*/  FMUL R35, R46, R6 ;  /* 0x000000062e237220 */ /* 0x001fe20000400000 */
[----:B------:R-:W-:Y:S01]  /*5790*/  IADD3.X R29, R33, UR7, RZ, P0, !PT ;  /* 0x00000007211d7c10 */ /* 0x000fe200087fe4ff */
[----:B------:R0:W-:Y:S01]  /*57a0*/  @P2 STG.E desc[UR18][R24.64], R43 ;  /* 0x0000002b18002986 */ /* 0x0001e2000c101912 */
[----:B------:R-:W-:Y:S02]  /*57b0*/  ISETP.GT.AND P0, PT, R21, 0x8, P3 ;  /* 0x000000081500780c */ /* 0x000fe40001f04270 */
[----:B------:R-:W-:Y:S01]  /*57c0*/  ISETP.GT.AND P3, PT, R20, 0x30, PT ;  /* 0x000000301400780c */ /* 0x000fe20003f64270 */
[----:B------:R1:W-:Y:S01]  /*57d0*/  @P5 STG.E desc[UR18][R26.64], R37 ;  /* 0x000000251a005986 */ /* 0x0003e2000c101912 */
[----:B------:R-:W-:-:S02]  /*57e0*/  IADD3 R22, P5, R30, UR23, RZ ;  /* 0x000000171e167c10 */ /* 0x000fc4000ffbe0ff */
[----:B------:R-:W-:Y:S02]  /*57f0*/  ISETP.GT.AND P2, PT, R21, 0x8, P1 ;  /* 0x000000081500780c */ /* 0x000fe40000f44270 */
[----:B------:R-:W-:Y:S01]  /*5800*/  IADD3.X R23, R31, UR21, RZ, P5, !PT ;  /* 0x000000151f177c10 */ /* 0x000fe2000affe4ff */
[----:B------:R-:W-:Y:S01]  /*5810*/  @P6 STG.E desc[UR18][R28.64], R45 ;  /* 0x0000002d1c006986 */ /* 0x000fe2000c101912 */
[----:B------:R-:W-:Y:S02]  /*5820*/  ISETP.GT.AND P5, PT, R21, RZ, P3 ;  /* 0x000000ff1500720c */ /* 0x000fe40001fa4270 */
[----:B0-----:R-:W-:Y:S01]  /*5830*/  IADD3 R24, P6, R32, UR23, RZ ;  /* 0x0000001720187c10 */ /* 0x001fe2000ffde0ff */
[----:B------:R0:W-:Y:S01]  /*5840*/  @P0 STG.E desc[UR18][R22.64], R35 ;  /* 0x0000002316000986 */ /* 0x0001e2000c101912 */
[----:B------:R-:W-:Y:S01]  /*5850*/  IADD3 R30, P0, R26, UR12, RZ ;  /* 0x0000000c1a1e7c10 */ /* 0x000fe2000ff1e0ff */
[----:B-1----:R-:W-:Y:S01]  /*5860*/  FMUL R37, R48, R6 ;  /* 0x0000000630257220 */ /* 0x002fe20000400000 */
[----:B------:R-:W-:-:S02]  /*5870*/  ISETP.GT.AND P1, PT, R20, 0x31, PT ;  /* 0x000000311400780c */ /* 0x000fc40003f24270 */
[----:B------:R-:W-:Y:S02]  /*5880*/  IADD3.X R31, R27, UR7, RZ, P0, !PT ;  /* 0x000000071b1f7c10 */ /* 0x000fe400087fe4ff */
[----:B------:R-:W-:Y:S02]  /*5890*/  IADD3 R32, P0, R28, UR12, RZ ;  /* 0x0000000c1c207c10 */ /* 0x000fe4000ff1e0ff */
[----:B------:R-:W-:Y:S02]  /*58a0*/  IADD3.X R25, R33, UR21, RZ, P6, !PT ;  /* 0x0000001521197c10 */ /* 0x000fe4000b7fe4ff */
[----:B------:R-:W-:Y:S01]  /*58b0*/  ISETP.GT.AND P6, PT, R21, RZ, P1 ;  /* 0x000000ff1500720c */ /* 0x000fe20000fc4270 */
[----:B0-----:R-:W-:Y:S01]  /*58c0*/  FMUL R35, R50, R6 ;  /* 0x0000000632237220 */ /* 0x001fe20000400000 */
[----:B------:R-:W-:Y:S01]  /*58d0*/  IADD3.X R33, R29, UR7, RZ, P0, !PT ;  /* 0x000000071d217c10 */ /* 0x000fe200087fe4ff */
[----:B------:R0:W-:Y:S01]  /*58e0*/  @P2 STG.E desc[UR18][R24.64], R47 ;  /* 0x0000002f18002986 */ /* 0x0001e2000c101912 */
[----:B------:R-:W-:-:S02]  /*58f0*/  ISETP.GT.AND P0, PT, R21, 0x8, P3 ;  /* 0x000000081500780c */ /* 0x000fc40001f04270 */
[----:B------:R-:W-:Y:S01]  /*5900*/  ISETP.GT.AND P3, PT, R20, 0x38, PT ;  /* 0x000000381400780c */ /* 0x000fe20003f64270 */
[----:B------:R1:W-:Y:S01]  /*5910*/  @P5 STG.E desc[UR18][R30.64], R37 ;  /* 0x000000251e005986 */ /* 0x0003e2000c101912 */
[----:B------:R-:W-:Y:S02]  /*5920*/  IADD3 R22, P5, R26, UR23, RZ ;  /* 0x000000171a167c10 */ /* 0x000fe4000ffbe0ff */
        /* <DEDUP_REMOVED lines=70> */
[----:B------:R-:W-:Y:S02]  /*5d90*/  IADD3.X R25, R33, UR21, RZ, P6, !PT ;  /* 0x0000001521197c10 */ /* 0x000fe4000b7fe4ff */
[----:B------:R-:W-:Y:S02]  /*5da0*/  IADD3 R32, P0, R28, UR12, RZ ;  /* 0x0000000c1c207c10 */ /* 0x000fe4000ff1e0ff */
[----:B------:R-:W-:Y:S01]  /*5db0*/  ISETP.GT.AND P6, PT, R21, RZ, P1 ;  /* 0x000000ff1500720c */ /* 0x000fe20000fc4270 */
[----:B------:R1:W-:Y:S01]  /*5dc0*/  @P2 STG.E desc[UR18][R24.64], R63 ;  /* 0x0000003f18002986 */ /* 0x0003e2000c101912 */
[----:B------:R-:W-:Y:S01]  /*5dd0*/  IADD3.X R33, R29, UR7, RZ, P0, !PT ;  /* 0x000000071d217c10 */ /* 0x000fe200087fe4ff */
[----:B0-----:R-:W-:Y:S01]  /*5de0*/  FMUL R35, R66, R6 ;  /* 0x0000000642237220 */ /* 0x001fe20000400000 */
[----:B------:R-:W-:Y:S01]  /*5df0*/  ISETP.GT.AND P0, PT, R21, 0x8, P3 ;  /* 0x000000081500780c */ /* 0x000fe20001f04270 */
[----:B------:R0:W-:Y:S01]  /*5e00*/  @P5 STG.E desc[UR18][R30.64], R37 ;  /* 0x000000251e005986 */ /* 0x0001e2000c101912 */
[----:B------:R-:W-:-:S02]  /*5e10*/  IADD3 R22, P5, R26, UR23, RZ ;  /* 0x000000171a167c10 */ /* 0x000fc4000ffbe0ff */
[----:B------:R-:W-:Y:S02]  /*5e20*/  ISETP.GT.AND P2, PT, R21, 0x8, P1 ;  /* 0x000000081500780c */ /* 0x000fe40000f44270 */
[----:B------:R-:W-:Y:S02]  /*5e30*/  IADD3.X R23, R27, UR21, RZ, P5, !PT ;  /* 0x000000151b177c10 */ /* 0x000fe4000affe4ff */
[----:B------:R-:W-:Y:S01]  /*5e40*/  ISETP.GT.AND P3, PT, R20, 0x58, PT ;  /* 0x000000581400780c */ /* 0x000fe20003f64270 */
[----:B------:R-:W-:Y:S01]  /*5e50*/  @P6 STG.E desc[UR18][R32.64], R65 ;  /* 0x0000004120006986 */ /* 0x000fe2000c101912 */
[----:B-1----:R-:W-:Y:S02]  /*5e60*/  IADD3 R24, P6, R28, UR23, RZ ;  /* 0x000000171c187c10 */ /* 0x002fe4000ffde0ff */
[----:B------:R-:W-:Y:S01]  /*5e70*/  ISETP.GT.AND P1, PT, R20, 0x59, PT ;  /* 0x000000591400780c */ /* 0x000fe20003f24270 */
[----:B------:R1:W-:Y:S01]  /*5e80*/  @P0 STG.E desc[UR18][R22.64], R35 ;  /* 0x0000002316000986 */ /* 0x0003e2000c101912 */
[----:B------:R-:W-:Y:S01]  /*5e90*/  ISETP.GT.AND P5, PT, R21, RZ, P3 ;  /* 0x000000ff1500720c */ /* 0x000fe20001fa4270 */
[----:B0-----:R-:W-:Y:S01]  /*5ea0*/  FMUL R37, R68, R6 ;  /* 0x0000000644257220 */ /* 0x001fe20000400000 */
[----:B------:R-:W-:-:S02]  /*5eb0*/  IADD3.X R25, R29, UR21, RZ, P6, !PT ;  /* 0x000000151d197c10 */ /* 0x000fc4000b7fe4ff */
[----:B------:R-:W-:Y:S02]  /*5ec0*/  IADD3 R26, P0, R30, UR12, RZ ;  /* 0x0000000c1e1a7c10 */ /* 0x000fe4000ff1e0ff */
[----:B------:R-:W-:Y:S01]  /*5ed0*/  ISETP.GT.AND P6, PT, R21, RZ, P1 ;  /* 0x000000ff1500720c */ /* 0x000fe20000fc4270 */
[----:B------:R0:W-:Y:S01]  /*5ee0*/  @P2 STG.E desc[UR18][R24.64], R67 ;  /* 0x0000004318002986 */ /* 0x0001e2000c101912 */
[----:B------:R-:W-:Y:S02]  /*5ef0*/  IADD3.X R27, R31, UR7, RZ, P0, !PT ;  /* 0x000000071f1b7c10 */ /* 0x000fe400087fe4ff */
[----:B------:R-:W-:Y:S01]  /*5f00*/  IADD3 R28, P0, R32, UR12, RZ ;  /* 0x0000000c201c7c10 */ /* 0x000fe2000ff1e0ff */
[----:B-1----:R-:W-:Y:S01]  /*5f10*/  FMUL R35, R70, R6 ;  /* 0x0000000646237220 */ /* 0x002fe20000400000 */
[----:B------:R-:W-:Y:S01]  /*5f20*/  ISETP.GT.AND P2, PT, R21, 0x8, P1 ;  /* 0x000000081500780c */ /* 0x000fe20000f44270 */
[----:B------:R1:W-:Y:S01]  /*5f30*/  @P5 STG.E desc[UR18][R26.64], R37 ;  /* 0x000000251a005986 */ /* 0x0003e2000c101912 */
[----:B------:R-:W-:-:S02]  /*5f40*/  IADD3.X R29, R33, UR7, RZ, P0, !PT ;  /* 0x00000007211d7c10 */ /* 0x000fc400087fe4ff */
[----:B------:R-:W-:Y:S02]  /*5f50*/  ISETP.GT.AND P0, PT, R21, 0x8, P3 ;  /* 0x000000081500780c */ /* 0x000fe40001f04270 */
[----:B------:R-:W-:Y:S01]  /*5f60*/  IADD3 R22, P5, R30, UR23, RZ ;  /* 0x000000171e167c10 */ /* 0x000fe2000ffbe0ff */
[----:B------:R-:W-:Y:S01]  /*5f70*/  @P6 STG.E desc[UR18][R28.64], R69 ;  /* 0x000000451c006986 */ /* 0x000fe2000c101912 */
[----:B0-----:R-:W-:Y:S02]  /*5f80*/  IADD3 R24, P6, R32, UR23, RZ ;  /* 0x0000001720187c10 */ /* 0x001fe4000ffde0ff */
[----:B------:R-:W-:Y:S02]  /*5f90*/  ISETP.GT.AND P3, PT, R20, 0x60, PT ;  /* 0x000000601400780c */ /* 0x000fe40003f64270 */
[----:B------:R-:W-:Y:S01]  /*5fa0*/  IADD3.X R23, R31, UR21, RZ, P5, !PT ;  /* 0x000000151f177c10 */ /* 0x000fe2000affe4ff */
[----:B-1----:R-:W-:Y:S01]  /*5fb0*/  FMUL R37, R72, R6 ;  /* 0x0000000648257220 */ /* 0x002fe20000400000 */
[----:B------:R-:W-:-:S02]  /*5fc0*/  IADD3.X R25, R33, UR21, RZ, P6, !PT ;  /* 0x0000001521197c10 */ /* 0x000fc4000b7fe4ff */
[C---:B------:R-:W-:Y:S01]  /*5fd0*/  ISETP.GT.AND P5, PT, R21.reuse, RZ, P3 ;  /* 0x000000ff1500720c */ /* 0x040fe20001fa4270 */
[----:B------:R0:W-:Y:S01]  /*5fe0*/  @P0 STG.E desc[UR18][R22.64], R35 ;  /* 0x0000002316000986 */ /* 0x0001e2000c101912 */
[----:B------:R-:W-:Y:S02]  /*5ff0*/  ISETP.GT.AND P1, PT, R20, 0x61, PT ;  /* 0x000000611400780c */ /* 0x000fe40003f24270 */
[----:B------:R-:W-:Y:S01]  /*6000*/  IADD3 R30, P6, R26, UR12, RZ ;  /* 0x0000000c1a1e7c10 */ /* 0x000fe2000ffde0ff */
[----:B------:R1:W-:Y:S01]  /*6010*/  @P2 STG.E desc[UR18][R24.64], R71 ;  /* 0x0000004718002986 */ /* 0x0003e2000c101912 */
[----:B------:R-:W-:Y:S02]  /*6020*/  IADD3 R32, P2, R28, UR12, RZ ;  /* 0x0000000c1c207c10 */ /* 0x000fe4000ff5e0ff */
[----:B------:R-:W-:Y:S02]  /*6030*/  ISETP.GT.AND P0, PT, R21, RZ, P1 ;  /* 0x000000ff1500720c */ /* 0x000fe40000f04270 */
[----:B------:R-:W-:-:S02]  /*6040*/  IADD3.X R31, R27, UR7, RZ, P6, !PT ;  /* 0x000000071b1f7c10 */ /* 0x000fc4000b7fe4ff */
[----:B------:R-:W-:Y:S01]  /*6050*/  IADD3.X R33, R29, UR7, RZ, P2, !PT ;  /* 0x000000071d217c10 */ /* 0x000fe200097fe4ff */
[----:B0-----:R-:W-:Y:S01]  /*6060*/  FMUL R35, R74, R6 ;  /* 0x000000064a237220 */ /* 0x001fe20000400000 */
[C---:B------:R-:W-:Y:S01]  /*6070*/  ISETP.GT.AND P2, PT, R21.reuse, 0x8, P3 ;  /* 0x000000081500780c */ /* 0x040fe20001f44270 */
[----:B------:R0:W-:Y:S01]  /*6080*/  @P5 STG.E desc[UR18][R30.64], R37 ;  /* 0x000000251e005986 */ /* 0x0001e2000c101912 */
[----:B------:R-:W-:Y:S02]  /*6090*/  IADD3 R22, P5, R26, UR23, RZ ;  /* 0x000000171a167c10 */ /* 0x000fe4000ffbe0ff */
[----:B------:R-:W-:Y:S02]  /*60a0*/  ISETP.GT.AND P1, PT, R21, 0x8, P1 ;  /* 0x000000081500780c */ /* 0x000fe40000f24270 */
[----:B------:R-:W-:Y:S01]  /*60b0*/  IADD3.X R23, R27, UR21, RZ, P5, !PT ;  /* 0x000000151b177c10 */ /* 0x000fe2000affe4ff */
[----:B------:R-:W-:Y:S01]  /*60c0*/  @P0 STG.E desc[UR18][R32.64], R73 ;  /* 0x0000004920000986 */ /* 0x000fe2000c101912 */
[----:B-1----:R-:W-:-:S02]  /*60d0*/  IADD3 R24, P6, R28, UR23, RZ ;  /* 0x000000171c187c10 */ /* 0x002fc4000ffde0ff */
[C---:B------:R-:W-:Y:S02]  /*60e0*/  ISETP.GT.AND P3, PT, R20.reuse, 0x68, PT ;  /* 0x000000681400780c */ /* 0x040fe40003f64270 */
[----:B------:R-:W-:Y:S01]  /*60f0*/  ISETP.GT.AND P0, PT, R20, 0x69, PT ;  /* 0x000000691400780c */ /* 0x000fe20003f04270 */
[----:B------:R1:W-:Y:S01]  /*6100*/  @P2 STG.E desc[UR18][R22.64], R35 ;  /* 0x0000002316002986 */ /* 0x0003e2000c101912 */
[----:B------:R-:W-:Y:S01]  /*6110*/  IADD3.X R25, R29, UR21, RZ, P6, !PT ;  /* 0x000000151d197c10 */ /* 0x000fe2000b7fe4ff */
[----:B0-----:R-:W-:Y:S01]  /*6120*/  FMUL R37, R76, R6 ;  /* 0x000000064c257220 */ /* 0x001fe20000400000 */
[C---:B------:R-:W-:Y:S02]  /*6130*/  ISETP.GT.AND P5, PT, R21.reuse, RZ, P3 ;  /* 0x000000ff1500720c */ /* 0x040fe40001fa4270 */
[----:B------:R-:W-:Y:S01]  /*6140*/  IADD3 R26, P6, R30, UR12, RZ ;  /* 0x0000000c1e1a7c10 */ /* 0x000fe2000ffde0ff */
[----:B------:R0:W-:Y:S01]  /*6150*/  @P1 STG.E desc[UR18][R24.64], R75 ;  /* 0x0000004b18001986 */ /* 0x0001e2000c101912 */
[----:B------:R-:W-:-:S02]  /*6160*/  ISETP.GT.AND P2, PT, R21, RZ, P0 ;  /* 0x000000ff1500720c */ /* 0x000fc40000744270 */
[----:B------:R-:W-:Y:S02]  /*6170*/  IADD3.X R27, R31, UR7, RZ, P6, !PT ;  /* 0x000000071f1b7c10 */ /* 0x000fe4000b7fe4ff */
[----:B------:R-:W-:Y:S01]  /*6180*/  IADD3 R28, P6, R32, UR12, RZ ;  /* 0x0000000c201c7c10 */ /* 0x000fe2000ffde0ff */
[----:B-1----:R-:W-:Y:S01]  /*6190*/  FMUL R35, R78, R6 ;  /* 0x000000064e237220 */ /* 0x002fe20000400000 */
[----:B------:R-:W-:Y:S02]  /*61a0*/  ISETP.GT.AND P1, PT, R21, 0x8, P3 ;  /* 0x000000081500780c */ /* 0x000fe40001f24270 */
[----:B------:R-:W-:Y:S01]  /*61b0*/  IADD3 R22, P3, R30, UR23, RZ ;  /* 0x000000171e167c10 */ /* 0x000fe2000ff7e0ff */
[----:B------:R1:W-:Y:S01]  /*61c0*/  @P5 STG.E desc[UR18][R26.64], R37 ;  /* 0x000000251a005986 */ /* 0x0003e2000c101912 */
[----:B------:R-:W-:Y:S02]  /*61d0*/  IADD3.X R29, R33, UR7, RZ, P6, !PT ;  /* 0x00000007211d7c10 */ /* 0x000fe4000b7fe4ff */
[----:B------:R-:W-:-:S02]  /*61e0*/  ISETP.GT.AND P0, PT, R21, 0x8, P0 ;  /* 0x000000081500780c */ /* 0x000fc40000704270 */
[----:B------:R-:W-:Y:S01]  /*61f0*/  IADD3.X R23, R31, UR21, RZ, P3, !PT ;  /* 0x000000151f177c10 */ /* 0x000fe20009ffe4ff */
[----:B------:R-:W-:Y:S01]  /*6200*/  @P2 STG.E desc[UR18][R28.64], R77 ;  /* 0x0000004d1c002986 */ /* 0x000fe2000c101912 */
[----:B0-----:R-:W-:Y:S02]  /*6210*/  IADD3 R24, P3, R32, UR23, RZ ;  /* 0x0000001720187c10 */ /* 0x001fe4000ff7e0ff */
[----:B------:R-:W-:Y:S01]  /*6220*/  ISETP.GT.AND P2, PT, R20, 0x70, PT ;  /* 0x000000701400780c */ /* 0x000fe20003f44270 */
[----:B------:R0:W-:Y:S01]  /*6230*/  @P1 STG.E desc[UR18][R22.64], R35 ;  /* 0x0000002316001986 */ /* 0x0001e2000c101912 */
[----:B------:R-:W-:Y:S01]  /*6240*/  IADD3.X R25, R33, UR21, RZ, P3, !PT ;  /* 0x0000001521197c10 */ /* 0x000fe20009ffe4ff */
[----:B-1----:R-:W-:Y:S01]  /*6250*/  FMUL R37, R80, R6 ;  /* 0x0000000650257220 */ /* 0x002fe20000400000 */
[----:B------:R-:W-:Y:S02]  /*6260*/  ISETP.GT.AND P3, PT, R20, 0x71, PT ;  /* 0x000000711400780c */ /* 0x000fe40003f64270 */
[C---:B------:R-:W-:Y:S01]  /*6270*/  ISETP.GT.AND P6, PT, R21.reuse, RZ, P2 ;  /* 0x000000ff1500720c */ /* 0x040fe200017c4270 */
[----:B------:R1:W-:Y:S01]  /*6280*/  @P0 STG.E desc[UR18][R24.64], R79 ;  /* 0x0000004f18000986 */ /* 0x0003e2000c101912 */
[----:B------:R-:W-:-:S02]  /*6290*/  ISETP.GT.AND P5, PT, R21, RZ, P3 ;  /* 0x000000ff1500720c */ /* 0x000fc40001fa4270 */
[----:B------:R-:W-:Y:S02]  /*62a0*/  IADD3 R30, P1, R26, UR12, RZ ;  /* 0x0000000c1a1e7c10 */ /* 0x000fe4000ff3e0ff */
[----:B------:R-:W-:Y:S01]  /*62b0*/  ISETP.GT.AND P0, PT, R21, 0x8, P2 ;  /* 0x000000081500780c */ /* 0x000fe20001704270 */
[----:B0-----:R-:W-:Y:S01]  /*62c0*/  FMUL R35, R84, R6 ;  /* 0x0000000654237220 */ /* 0x001fe20000400000 */
[----:B------:R-:W-:Y:S02]  /*62d0*/  IADD3 R32, P2, R28, UR12, RZ ;  /* 0x0000000c1c207c10 */ /* 0x000fe4000ff5e0ff */
[----:B------:R-:W-:Y:S02]  /*62e0*/  IADD3.X R31, R27, UR7, RZ, P1, !PT ;  /* 0x000000071b1f7c10 */ /* 0x000fe40008ffe4ff */
[----:B------:R-:W-:Y:S02]  /*62f0*/  IADD3.X R33, R29, UR7, RZ, P2, !PT ;  /* 0x000000071d217c10 */ /* 0x000fe400097fe4ff */
[----:B------:R-:W-:Y:S01]  /*6300*/  ISETP.GT.AND P3, PT, R21, 0x8, P3 ;  /* 0x000000081500780c */ /* 0x000fe20001f64270 */
[----:B------:R0:W-:Y:S01]  /*6310*/  @P6 STG.E desc[UR18][R30.64], R37 ;  /* 0x000000251e006986 */ /* 0x0001e2000c101912 */
[----:B------:R-:W-:-:S02]  /*6320*/  IADD3 R22, P6, R26, UR23, RZ ;  /* 0x000000171a167c10 */ /* 0x000fc4000ffde0ff */
[----:B------:R-:W-:Y:S01]  /*6330*/  ISETP.GT.AND P1, PT, R20, 0x78, PT ;  /* 0x000000781400780c */ /* 0x000fe20003f24270 */
[----:B------:R-:W-:Y:S01]  /*6340*/  @P5 STG.E desc[UR18][R32.64], R81 ;  /* 0x0000005120005986 */ /* 0x000fe2000c101912 */
[----:B-1----:R-:W-:Y:S02]  /*6350*/  IADD3 R24, P5, R28, UR23, RZ ;  /* 0x000000171c187c10 */ /* 0x002fe4000ffbe0ff */
[----:B------:R-:W-:Y:S01]  /*6360*/  IADD3.X R23, R27, UR21, RZ, P6, !PT ;  /* 0x000000151b177c10 */ /* 0x000fe2000b7fe4ff */
[-C--:B------:R-:W-:Y:S01]  /*6370*/  FMUL R27, R82, R6.reuse ;  /* 0x00000006521b7220 */ /* 0x080fe20000400000 */
[----:B------:R-:W-:Y:S02]  /*6380*/  IADD3.X R25, R29, UR21, RZ, P5, !PT ;  /* 0x000000151d197c10 */ /* 0x000fe4000affe4ff */
[----:B------:R-:W-:Y:S01]  /*6390*/  ISETP.GT.AND P2, PT, R20, 0x79, PT ;  /* 0x000000791400780c */ /* 0x000fe20003f44270 */
[----:B0-----:R-:W-:Y:S01]  /*63a0*/  FMUL R37, R86, R6 ;  /* 0x0000000656257220 */ /* 0x001fe20000400000 */
[----:B------:R0:W-:Y:S01]  /*63b0*/  @P0 STG.E desc[UR18][R22.64], R27 ;  /* 0x0000001b16000986 */ /* 0x0001e2000c101912 */
[----:B------:R-:W-:-:S02]  /*63c0*/  ISETP.GT.AND P0, PT, R21, RZ, P1 ;  /* 0x000000ff1500720c */ /* 0x000fc40000f04270 */
[C---:B------:R-:W-:Y:S01]  /*63d0*/  ISETP.GT.AND P5, PT, R21.reuse, RZ, P2 ;  /* 0x000000ff1500720c */ /* 0x040fe200017a4270 */
[----:B------:R1:W-:Y:S01]  /*63e0*/  @P3 STG.E desc[UR18][R24.64], R83 ;  /* 0x0000005318003986 */ /* 0x0003e2000c101912 */
[----:B------:R-:W-:Y:S02]  /*63f0*/  IADD3 R20, P6, R30, UR12, RZ ;  /* 0x0000000c1e147c10 */ /* 0x000fe4000ffde0ff */
[C---:B------:R-:W-:Y:S02]  /*6400*/  ISETP.GT.AND P1, PT, R21.reuse, 0x8, P1 ;  /* 0x000000081500780c */ /* 0x040fe40000f24270 */
[----:B------:R-:W-:Y:S02]  /*6410*/  ISETP.GT.AND P2, PT, R21, 0x8, P2 ;  /* 0x000000081500780c */ /* 0x000fe40001744270 */
[----:B------:R-:W-:Y:S02]  /*6420*/  IADD3.X R21, R31, UR7, RZ, P6, !PT ;  /* 0x000000071f157c10 */ /* 0x000fe4000b7fe4ff */
[----:B0-----:R-:W-:-:S02]  /*6430*/  IADD3 R22, P3, R32, UR12, RZ ;  /* 0x0000000c20167c10 */ /* 0x001fc4000ff7e0ff */
[----:B------:R-:W-:Y:S01]  /*6440*/  IADD3 R26, P6, R30, UR23, RZ ;  /* 0x000000171e1a7c10 */ /* 0x000fe2000ffde0ff */
[----:B------:R1:W-:Y:S01]  /*6450*/  @P0 STG.E desc[UR18][R20.64], R35 ;  /* 0x0000002314000986 */ /* 0x0003e2000c101912 */
[----:B------:R-:W-:Y:S02]  /*6460*/  IADD3.X R23, R33, UR7, RZ, P3, !PT ;  /* 0x0000000721177c10 */ /* 0x000fe40009ffe4ff */
[----:B------:R-:W-:Y:S02]  /*6470*/  IADD3 R28, P3, R32, UR23, RZ ;  /* 0x00000017201c7c10 */ /* 0x000fe4000ff7e0ff */
[----:B------:R-:W-:Y:S01]  /*6480*/  IADD3.X R27, R31, UR21, RZ, P6, !PT ;  /* 0x000000151f1b7c10 */ /* 0x000fe2000b7fe4ff */
[----:B------:R1:W-:Y:S01]  /*6490*/  @P5 STG.E desc[UR18][R22.64], R85 ;  /* 0x0000005516005986 */ /* 0x0003e2000c101912 */
[----:B------:R-:W-:-:S03]  /*64a0*/  IADD3.X R29, R33, UR21, RZ, P3, !PT ;  /* 0x00000015211d7c10 */ /* 0x000fc60009ffe4ff */
[----:B------:R1:W-:Y:S04]  /*64b0*/  @P1 STG.E desc[UR18][R26.64], R37 ;  /* 0x000000251a001986 */ /* 0x0003e8000c101912 */
[----:B------:R1:W-:Y:S02]  /*64c0*/  @P2 STG.E desc[UR18][R28.64], R87 ;  /* 0x000000571c002986 */ /* 0x0003e4000c101912 */
.L_x_149:
[----:B------:R-:W-:Y:S05]  /*64d0*/  BSYNC B0 ;  /* 0x0000000000007941 */ /* 0x000fea0003800000 */
.L_x_21:
[----:B------:R-:W-:Y:S01]  /*64e0*/  IADD3 R2, P0, R2, UR14, RZ ;  /* 0x0000000e02027c10 */ /* 0x000fe2000ff1e0ff */
[----:B------:R-:W-:Y:S01]  /*64f0*/  ULDC.64 UR8, c[0x0][0x750] ;  /* 0x0001d40000087ab9 */ /* 0x000fe20000000a00 */
[----:B01----:R-:W-:Y:S01]  /*6500*/  PRMT R20, RZ, 0x7610, R20 ;  /* 0x00007610ff147816 */ /* 0x003fe20000000014 */
[----:B------:R-:W-:Y:S01]  /*6510*/  IMAD.MOV.U32 R21, RZ, RZ, -0x1 ;  /* 0xffffffffff157424 */ /* 0x000fe200078e00ff */
[----:B------:R-:W-:Y:S01]  /*6520*/  IADD3.X R3, R3, UR4, RZ, P0, !PT ;  /* 0x0000000403037c10 */ /* 0x000fe200087fe4ff */
[----:B------:R-:W-:Y:S01]  /*6530*/  IMAD.MOV.U32 R22, RZ, RZ, -0x1 ;  /* 0xffffffffff167424 */ /* 0x000fe200078e00ff */
[----:B------:R-:W-:-:S04]  /*6540*/  ISETP.GE.U32.AND P0, PT, R2, UR8, PT ;  /* 0x0000000802007c0c */ /* 0x000fc8000bf06070 */
[----:B------:R-:W-:-:S13]  /*6550*/  ISETP.GE.U32.AND.EX P0, PT, R3, UR9, PT, P0 ;  /* 0x0000000903007c0c */ /* 0x000fda000bf06100 */
[----:B------:R-:W-:Y:S05]  /*6560*/  @P0 BRA `(.L_x_150) ;  /* 0x00000004004c0947 */ /* 0x000fea0003800000 */
[----:B---3--:R-:W0:Y:S01]  /*6570*/  LDC.64 R26, c[0x0][0x728] ;  /* 0x0001ca00ff1a7b82 */ /* 0x008e220000000a00 */
[----:B--2---:R-:W1:Y:S01]  /*6580*/  S2R R31, SR_CTAID.X ;  /* 0x00000000001f7919 */ /* 0x004e620000002500 */
[----:B----4-:R-:W-:Y:S02]  /*6590*/  IMAD.MOV.U32 R24, RZ, RZ, R2 ;  /* 0x000000ffff187224 */ /* 0x010fe400078e0002 */
[----:B------:R-:W-:Y:S01]  /*65a0*/  IMAD.MOV.U32 R25, RZ, RZ, R3 ;  /* 0x000000ffff197224 */ /* 0x000fe200078e0003 */
[----:B------:R-:W2:Y:S03]  /*65b0*/  S2R R34, SR_CTAID.Y ;  /* 0x0000000000227919 */ /* 0x000ea60000002600 */
[----:B------:R-:W3:Y:S08]  /*65c0*/  LDC R30, c[0x0][0x730] ;  /* 0x0001cc00ff1e7b82 */ /* 0x000ef00000000800 */
[----:B------:R-:W4:Y:S01]  /*65d0*/  LDC.64 R32, c[0x0][0x720] ;  /* 0x0001c800ff207b82 */ /* 0x000f220000000a00 */
[----:B0-----:R-:W-:-:S04]  /*65e0*/  ISETP.NE.U32.AND P0, PT, R26, RZ, PT ;  /* 0x000000ff1a00720c */ /* 0x001fc80003f05070 */
[----:B------:R-:W-:-:S13]  /*65f0*/  ISETP.NE.AND.EX P0, PT, R27, RZ, PT, P0 ;  /* 0x000000ff1b00720c */ /* 0x000fda0003f05300 */
[----:B-1234-:R-:W-:Y:S05]  /*6600*/  @!P0 BRA `(.L_x_151) ;  /* 0x0000000000288947 */ /* 0x01efea0003800000 */
        /* <DEDUP_REMOVED lines=10> */
.L_x_151:
[-CC-:B------:R-:W-:Y:S01]  /*66b0*/  SHF.R.U64 R28, R24, R30.reuse, R25.reuse ;  /* 0x0000001e181c7219 */ /* 0x180fe20000001219 */
[----:B------:R-:W0:Y:S01]  /*66c0*/  LDC.64 R38, c[0x0][0x740] ;  /* 0x0001d000ff267b82 */ /* 0x000e220000000a00 */
[----:B------:R-:W-:Y:S01]  /*66d0*/  SHF.R.U32.HI R19, RZ, R30, R25 ;  /* 0x0000001eff137219 */ /* 0x000fe20000011619 */
[----:B------:R-:W-:Y:S01]  /*66e0*/  ULDC UR8, c[0x0][0x150] ;  /* 0x0000540000087ab9 */ /* 0x000fe20000000800 */
[----:B------:R-:W-:Y:S02]  /*66f0*/  IADD3 R23, P0, RZ, -R28, RZ ;  /* 0x8000001cff177210 */ /* 0x000fe40007f1e0ff */
[----:B------:R-:W-:-:S03]  /*6700*/  I2FP.F32.U32 R25, R31 ;  /* 0x0000001f00197245 */ /* 0x000fc60000201000 */
[----:B------:R-:W1:Y:S01]  /*6710*/  LDC R24, c[0x0][0x718] ;  /* 0x0001c600ff187b82 */ /* 0x000e620000000800 */
        /* <DEDUP_REMOVED lines=10> */
[----:B------:R-:W-:Y:S02]  /*67c0*/  I2FP.F32.U32 R21, R34 ;  /* 0x0000002200157245 */ /* 0x000fe40000201000 */
[----:B0-----:R-:W-:-:S03]  /*67d0*/  ISETP.NE.U32.AND P0, PT, R38, RZ, PT ;  /* 0x000000ff2600720c */ /* 0x001fc60003f05070 */
[----:B------:R-:W-:Y:S01]  /*67e0*/  FMUL R23, R21, UR8 ;  /* 0x0000000815177c20 */ /* 0x000fe20008400000 */
[----:B------:R-:W-:Y:S01]  /*67f0*/  ISETP.NE.AND.EX P0, PT, R39, RZ, PT, P0 ;  /* 0x000000ff2700720c */ /* 0x000fe20003f05300 */
[----:B------:R-:W0:Y:S01]  /*6800*/  LDC R22, c[0x0][0x144] ;  /* 0x00005100ff167b82 */ /* 0x000e220000000800 */
[-CC-:B-1----:R-:W-:Y:S01]  /*6810*/  SHF.R.U64 R26, R20, R24.reuse, R19.reuse ;  /* 0x00000018141a7219 */ /* 0x182fe20000001213 */
[----:B------:R1:W0:Y:S01]  /*6820*/  F2I.U32.TRUNC.NTZ R32, R23 ;  /* 0x0000001700207305 */ /* 0x000222000020f000 */
[----:B------:R-:W-:Y:S01]  /*6830*/  SHF.R.U32.HI R19, RZ, R24, R19 ;  /* 0x00000018ff137219 */ /* 0x000fe20000011613 */
[----:B---3--:R-:W-:-:S04]  /*6840*/  IMAD.MOV R25, RZ, RZ, -R25 ;  /* 0x000000ffff197224 */ /* 0x008fc800078e0a19 */
[----:B------:R-:W3:Y:S01]  /*6850*/  LDC R33, c[0x0][0x148] ;  /* 0x00005200ff217b82 */ /* 0x000ee20000000800 */
[-CC-:B--2---:R-:W-:Y:S02]  /*6860*/  SHF.R.U64 R29, R26, R30.reuse, R19.reuse ;  /* 0x0000001e1a1d7219 */ /* 0x184fe40000001213 */
[----:B------:R-:W-:-:S05]  /*6870*/  SHF.R.U32.HI R20, RZ, R30, R19 ;  /* 0x0000001eff147219 */ /* 0x000fca0000011613 */
[----:B------:R-:W2:Y:S01]  /*6880*/  LDC R35, c[0x0][0x748] ;  /* 0x0001d200ff237b82 */ /* 0x000ea20000000800 */
[-CC-:B----4-:R-:W-:Y:S02]  /*6890*/  SHF.R.U64 R30, R29, R27.reuse, R20.reuse ;  /* 0x0000001b1d1e7219 */ /* 0x190fe40000001214 */
[----:B------:R-:W-:-:S03]  /*68a0*/  SHF.R.U32.HI R21, RZ, R27, R20 ;  /* 0x0000001bff157219 */ /* 0x000fc60000011614 */
[----:B------:R-:W-:Y:S02]  /*68b0*/  IMAD.MOV.U32 R20, RZ, RZ, R30 ;  /* 0x000000ffff147224 */ /* 0x000fe400078e001e */
[----:B------:R-:W4:Y:S01]  /*68c0*/  LDC R37, c[0x0][0x738] ;  /* 0x0001ce00ff257b82 */ /* 0x000f220000000800 */
[----:B0-----:R-:W-:-:S07]  /*68d0*/  IMAD R36, R22, R25, R31 ;  /* 0x0000001916247224 */ /* 0x001fce00078e021f */
[----:B------:R-:W0:Y:S08]  /*68e0*/  LDC R40, c[0x0][0x710] ;  /* 0x0001c400ff287b82 */ /* 0x000e300000000800 */
        /* <DEDUP_REMOVED lines=12> */
.L_x_152:
[----:B--2---:R-:W-:Y:S01]  /*69b0*/  SHF.R.U64 R19, R20, R35, R21 ;  /* 0x0000002314137219 */ /* 0x004fe20000001215 */
[----:B------:R-:W-:Y:S01]  /*69c0*/  IMAD.MOV R32, RZ, RZ, -R32 ;  /* 0x000000ffff207224 */ /* 0x000fe200078e0a20 */
[----:B------:R-:W-:Y:S02]  /*69d0*/  LOP3.LUT R20, R29, R8, RZ, 0xc0, !PT ;  /* 0x000000081d147212 */ /* 0x000fe400078ec0ff */
[----:B------:R-:W-:Y:S01]  /*69e0*/  LOP3.LUT R23, R26, R9, RZ, 0xc0, !PT ;  /* 0x000000091a177212 */ /* 0x000fe200078ec0ff */
[----:B------:R-:W-:Y:S02]  /*69f0*/  IMAD.MOV R21, RZ, RZ, -R19 ;  /* 0x000000ffff157224 */ /* 0x000fe400078e0a13 */
[----:B------:R-:W-:Y:S02]  /*6a00*/  IMAD R19, R15, R19, R20 ;  /* 0x000000130f137224 */ /* 0x000fe400078e0214 */
[----:B------:R-:W-:Y:S02]  /*6a10*/  @P4 IMAD R36, R33, R32, R34 ;  /* 0x0000002021244224 */ /* 0x000fe400078e0222 */
[----:B----4-:R-:W-:-:S02]  /*6a20*/  IMAD R20, R21, R37, R30 ;  /* 0x0000002515147224 */ /* 0x010fc400078e021e */
[----:B------:R-:W-:Y:S02]  /*6a30*/  IMAD.MOV.U32 R21, RZ, RZ, 0x1 ;  /* 0x00000001ff157424 */ /* 0x000fe400078e00ff */
[----:B0-----:R-:W-:Y:S02]  /*6a40*/  IMAD R19, R19, R40, R36 ;  /* 0x0000002813137224 */ /* 0x001fe400078e0224 */
[----:B------:R-:W-:Y:S01]  /*6a50*/  IMAD R22, R20, R41, R23 ;  /* 0x0000002914167224 */ /* 0x000fe200078e0217 */
[----:B------:R-:W-:-:S04]  /*6a60*/  PRMT R20, R21, 0x7610, R20 ;  /* 0x0000761015147816 */ /* 0x000fc80000000014 */
[----:B------:R-:W-:Y:S02]  /*6a70*/  SEL R21, R22, R19, !P4 ;  /* 0x0000001316157207 */ /* 0x000fe40006000000 */
[----:B------:R-:W-:Y:S01]  /*6a80*/  SEL R19, R19, R22, !P4 ;  /* 0x0000001613137207 */ /* 0x000fe20006000000 */
[----:B------:R-:W-:-:S07]  /*6a90*/  IMAD.MOV.U32 R22, RZ, RZ, R28 ;  /* 0x000000ffff167224 */ /* 0x000fce00078e001c */
.L_x_150:
[----:B------:R-:W-:Y:S01]  /*6aa0*/  IMAD.IADD R12, R11, 0x1, R12 ;  /* 0x000000010b0c7824 */ /* 0x000fe200078e020c */
[----:B------:R-:W-:-:S04]  /*6ab0*/  LOP3.LUT P2, RZ, R20, 0xff, RZ, 0xc0, !PT ;  /* 0x000000ff14ff7812 */ /* 0x000fc8000784c0ff */
[----:B----4-:R-:W-:Y:S02]  /*6ac0*/  SHF.R.U32.HI R23, RZ, 0x2, R12 ;  /* 0x00000002ff177819 */ /* 0x010fe4000001160c */
[----:B------:R-:W-:Y:S02]  /*6ad0*/  ISETP.GT.U32.AND P0, PT, R12, 0x3, PT ;  /* 0x000000030c00780c */ /* 0x000fe40003f04070 */
[----:B------:R-:W-:Y:S02]  /*6ae0*/  LOP3.LUT R23, R23, 0x1, RZ, 0xc0, !PT ;  /* 0x0000000117177812 */ /* 0x000fe400078ec0ff */
[----:B------:R-:W-:Y:S02]  /*6af0*/  ISETP.LT.U32.AND P0, PT, R11, 0x4, P0 ;  /* 0x000000040b00780c */ /* 0x000fe40000701070 */
[----:B------:R-:W-:Y:S02]  /*6b00*/  ISETP.NE.U32.AND P1, PT, R23, 0x1, PT ;  /* 0x000000011700780c */ /* 0x000fe40003f25070 */
[----:B------:R-:W-:-:S02]  /*6b10*/  SEL R20, RZ, 0x1, !P0 ;  /* 0x00000001ff147807 */ /* 0x000fc40004000000 */
[----:B------:R-:W-:Y:S02]  /*6b20*/  ISETP.GT.U32.AND P1, PT, R11, 0x3, !P1 ;  /* 0x000000030b00780c */ /* 0x000fe40004f24070 */
[----:B------:R-:W-:Y:S02]  /*6b30*/  LOP3.LUT R12, R12, 0x3, RZ, 0xc0, !PT ;  /* 0x000000030c0c7812 */ /* 0x000fe400078ec0ff */
[----:B------:R-:W-:-:S04]  /*6b40*/  SEL R23, RZ, 0x1, !P1 ;  /* 0x00000001ff177807 */ /* 0x000fc80004800000 */
[----:B------:R-:W-:Y:S01]  /*6b50*/  LOP3.LUT R13, R23, R13, R20, 0x96, !PT ;  /* 0x0000000d170d7212 */ /* 0x000fe200078e9614 */
[----:B------:R-:W-:Y:S06]  /*6b60*/  @P2 BRA `(.L_x_153) ;  /* 0xffffffa400bc2947 */ /* 0x000fec000383ffff */
[----:B------:R-:W-:Y:S05]  /*6b70*/  EXIT ;  /* 0x000000000000794d */ /* 0x000fea0003800000 */
.L_x_3:
        /* <DEDUP_REMOVED lines=26> */
.L_x_155:
        /* <DEDUP_REMOVED lines=14> */
[----:B------:R-:W-:Y:S02]  /*6e00*/  IMAD R9, R13, R21, R12 ;  /* 0x000000150d097224 */ /* 0x000fe400078e020c */
[----:B------:R-:W-:Y:S02]  /*6e10*/  IMAD.MOV.U32 R12, RZ, RZ, -0x1 ;  /* 0xffffffffff0c7424 */ /* 0x000fe400078e00ff */
[----:B------:R-:W-:Y:S01]  /*6e20*/  IMAD.IADD R9, R11, 0x1, R9 ;  /* 0x000000010b097824 */ /* 0x000fe200078e0209 */
[----:B------:R-:W4:Y:S01]  /*6e30*/  LDC R20, c[0x0][0x708] ;  /* 0x0001c200ff147b82 */ /* 0x000f220000000800 */
[----:B------:R-:W-:-:S02]  /*6e40*/  I2FP.F32.U32 R11, R7 ;  /* 0x00000007000b7245 */ /* 0x000fc40000201000 */
[----:B0-----:R-:W-:-:S03]  /*6e50*/  ISETP.NE.U32.AND P0, PT, R24, RZ, PT ;  /* 0x000000ff1800720c */ /* 0x001fc60003f05070 */
[----:B------:R-:W-:Y:S01]  /*6e60*/  FMUL R11, R11, UR5 ;  /* 0x000000050b0b7c20 */ /* 0x000fe20008400000 */
[----:B------:R-:W-:Y:S01]  /*6e70*/  ISETP.NE.AND.EX P0, PT, R25, RZ, PT, P0 ;  /* 0x000000ff1900720c */ /* 0x000fe20003f05300 */
[----:B------:R-:W0:Y:S01]  /*6e80*/  LDC R13, c[0x0][0x758] ;  /* 0x0001d600ff0d7b82 */ /* 0x000e220000000800 */
[-C--:B-1----:R-:W-:Y:S01]  /*6e90*/  SHF.R.U64 R14, R10, R16.reuse, R9 ;  /* 0x000000100a0e7219 */ /* 0x082fe20000001209 */
[----:B---3--:R-:W-:Y:S01]  /*6ea0*/  IMAD.MOV R10, RZ, RZ, -R15 ;  /* 0x000000ffff0a7224 */ /* 0x008fe200078e0a0f */
[----:B------:R-:W-:Y:S02]  /*6eb0*/  SHF.R.U32.HI R9, RZ, R16, R9 ;  /* 0x00000010ff097219 */ /* 0x000fe40000011609 */
[----:B------:R1:W3:Y:S03]  /*6ec0*/  F2I.U32.TRUNC.NTZ R16, R11 ;  /* 0x0000000b00107305 */ /* 0x0002e6000020f000 */
[----:B------:R-:W1:Y:S01]  /*6ed0*/  LDC R18, c[0x0][0x148] ;  /* 0x00005200ff127b82 */ /* 0x000e620000000800 */
[----:B--2---:R-:W-:-:S02]  /*6ee0*/  IMAD R23, R19, R10, R8 ;  /* 0x0000000a13177224 */ /* 0x004fc400078e0208 */
[----:B------:R-:W-:-:S05]  /*6ef0*/  IMAD.MOV.U32 R10, RZ, RZ, 0x1 ;  /* 0x00000001ff0a7424 */ /* 0x000fca00078e00ff */
[----:B------:R-:W2:Y:S01]  /*6f00*/  LDC R22, c[0x0][0x700] ;  /* 0x0001c000ff167b82 */ /* 0x000ea20000000800 */
[-CC-:B----4-:R-:W-:Y:S02]  /*6f10*/  SHF.R.U64 R19, R14, R20.reuse, R9.reuse ;  /* 0x000000140e137219 */ /* 0x190fe40000001209 */
[----:B------:R-:W-:-:S05]  /*6f20*/  SHF.R.U32.HI R8, RZ, R20, R9 ;  /* 0x00000014ff087219 */ /* 0x000fca0000011609 */
[----:B------:R-:W4:Y:S01]  /*6f30*/  LDC R26, c[0x0][0x748] ;  /* 0x0001d200ff1a7b82 */ /* 0x000f220000000800 */
[-CC-:B0-----:R-:W-:Y:S02]  /*6f40*/  SHF.R.U64 R21, R19, R13.reuse, R8.reuse ;  /* 0x0000000d13157219 */ /* 0x181fe40000001208 */
[-C--:B------:R-:W-:Y:S02]  /*6f50*/  SHF.L.U32 R12, R12, R13.reuse, RZ ;  /* 0x0000000d0c0c7219 */ /* 0x080fe400000006ff */
[-C--:B------:R-:W-:Y:S01]  /*6f60*/  SHF.R.U32.HI R9, RZ, R13.reuse, R8 ;  /* 0x0000000dff097219 */ /* 0x080fe20000011608 */
[----:B------:R-:W-:Y:S01]  /*6f70*/  IMAD.MOV.U32 R8, RZ, RZ, R21 ;  /* 0x000000ffff087224 */ /* 0x000fe200078e0015 */
[----:B------:R-:W-:Y:S01]  /*6f80*/  SHF.L.U32 R20, R10, R13, RZ ;  /* 0x0000000d0a147219 */ /* 0x000fe200000006ff */
[----:B------:R-:W0:Y:S01]  /*6f90*/  LDC R27, c[0x0][0x738] ;  /* 0x0001ce00ff1b7b82 */ /* 0x000e220000000800 */
[----:B------:R-:W-:-:S07]  /*6fa0*/  LOP3.LUT R28, RZ, R12, RZ, 0x33, !PT ;  /* 0x0000000cff1c7212 */ /* 0x000fce00078e33ff */
        /* <DEDUP_REMOVED lines=12> */
.L_x_156:
        /* <DEDUP_REMOVED lines=15> */
.L_x_154:
[----:B------:R-:W-:-:S08]  /*7160*/  NOP ;  /* 0x0000000000007918 */ /* 0x000fd00000000000 */
[----:B------:R-:W0:-:S00]  /*7170*/  USETMAXREG.DEALLOC.CTAPOOL 0x28 ;  /* 0x00000028000079c8 */ /* 0x000e0000080e0500 */
[----:B0-----:R-:W-:-:S13]  /*7180*/  ISETP.NE.AND P0, PT, R6, RZ, PT ;  /* 0x000000ff0600720c */ /* 0x001fda0003f05270 */
[----:B------:R-:W-:Y:S05]  /*7190*/  @P0 EXIT ;  /* 0x000000000000094d */ /* 0x000fea0003800000 */
[----:B------:R-:W-:Y:S01]  /*71a0*/  LOP3.LUT P0, RZ, R10, 0xff, RZ, 0xc0, !PT ;  /* 0x000000ff0aff7812 */ /* 0x000fe2000780c0ff */
[----:B------:R-:W-:Y:S02]  /*71b0*/  IMAD.MOV.U32 R11, RZ, RZ, 0x1 ;  /* 0x00000001ff0b7424 */ /* 0x000fe400078e00ff */
[----:B------:R-:W-:-:S10]  /*71c0*/  IMAD.MOV.U32 R10, RZ, RZ, RZ ;  /* 0x000000ffff0a7224 */ /* 0x000fd400078e00ff */
[----:B------:R-:W-:Y:S05]  /*71d0*/  @!P0 BRA `(.L_x_157) ;  /* 0x0000000c006c8947 */ /* 0x000fea0003800000 */
[----:B------:R-:W0:Y:S01]  /*71e0*/  LDC R6, c[0x0][0x28c] ;  /* 0x0000a300ff067b82 */ /* 0x000e220000000800 */
[----:B------:R-:W-:Y:S01]  /*71f0*/  LOP3.LUT P0, RZ, R4, 0x1f, RZ, 0xc0, !PT ;  /* 0x0000001f04ff7812 */ /* 0x000fe2000780c0ff */
[----:B------:R-:W-:Y:S01]  /*7200*/  ULDC UR6, c[0x0][0x758] ;  /* 0x0001d60000067ab9 */ /* 0x000fe20000000800 */
[----:B------:R-:W-:Y:S01]  /*7210*/  UMOV UR7, 0xffffffff ;  /* 0xffffffff00077882 */ /* 0x000fe20000000000 */
[----:B------:R-:W-:Y:S01]  /*7220*/  BSSY B0, `(.L_x_157) ;  /* 0x00000d6000007945 */ /* 0x000fe20003800000 */
[----:B------:R-:W-:Y:S01]  /*7230*/  USHF.L.U32 UR7, UR7, UR6, URZ ;  /* 0x0000000607077299 */ /* 0x000fe2000800063f */
[C---:B------:R-:W-:Y:S01]  /*7240*/  ISETP.NE.AND P3, PT, R5.reuse, RZ, PT ;  /* 0x000000ff0500720c */ /* 0x040fe20003f65270 */
[----:B------:R-:W-:Y:S01]  /*7250*/  IMAD.MOV.U32 R14, RZ, RZ, 0x1 ;  /* 0x00000001ff0e7424 */ /* 0x000fe200078e00ff */
[----:B------:R-:W-:Y:S01]  /*7260*/  ISETP.NE.OR P0, PT, R5, RZ, !P0 ;  /* 0x000000ff0500720c */ /* 0x000fe20004705670 */
[----:B------:R-:W-:Y:S01]  /*7270*/  IMAD.MOV.U32 R11, RZ, RZ, 0x1 ;  /* 0x00000001ff0b7424 */ /* 0x000fe200078e00ff */
[----:B------:R-:W-:Y:S01]  /*7280*/  LOP3.LUT R17, R0, 0x2, RZ, 0xfc, !PT ;  /* 0x0000000200117812 */ /* 0x000fe200078efcff */
[----:B------:R-:W-:Y:S01]  /*7290*/  IMAD.MOV.U32 R10, RZ, RZ, RZ ;  /* 0x000000ffff0a7224 */ /* 0x000fe200078e00ff */
[----:B------:R-:W-:Y:S01]  /*72a0*/  ULDC UR5, c[0x0][0x700] ;  /* 0x0001c00000057ab9 */ /* 0x000fe20000000800 */
[----:B------:R-:W-:Y:S01]  /*72b0*/  UMOV UR8, 0x1 ;  /* 0x0000000100087882 */ /* 0x000fe20000000000 */
[----:B------:R-:W-:-:S02]  /*72c0*/  UIADD3 UR5, UR5, -0x1, URZ ;  /* 0xffffffff05057890 */ /* 0x000fc4000fffe03f */
[----:B------:R-:W-:Y:S02]  /*72d0*/  USHF.L.U32 UR6, UR8, UR6, URZ ;  /* 0x0000000608067299 */ /* 0x000fe4000800063f */
[----:B------:R-:W-:Y:S01]  /*72e0*/  ULOP3.LUT UR7, URZ, UR7, URZ, 0x33, !UPT ;  /* 0x000000073f077292 */ /* 0x000fe2000f8e333f */
[----:B------:R-:W-:Y:S01]  /*72f0*/  ULDC.64 UR42, c[0x0][0x198] ;  /* 0x00006600002a7ab9 */ /* 0x000fe20000000a00 */
[----:B0-----:R-:W-:-:S05]  /*7300*/  VIADD R6, R6, 0x7f ;  /* 0x0000007f06067836 */ /* 0x001fca0000000000 */
[----:B------:R-:W-:-:S04]  /*7310*/  SHF.R.S32.HI R7, RZ, 0x1f, R6 ;  /* 0x0000001fff077819 */ /* 0x000fc80000011406 */
[----:B------:R-:W-:-:S04]  /*7320*/  LEA.HI R7, R7, R6, RZ, 0x7 ;  /* 0x0000000607077211 */ /* 0x000fc800078f38ff */
[----:B------:R-:W-:-:S05]  /*7330*/  SHF.R.S32.HI R15, RZ, 0x7, R7 ;  /* 0x00000007ff0f7819 */ /* 0x000fca0000011407 */
[----:B------:R-:W-:-:S07]  /*7340*/  VIADD R13, R15, 0x1 ;  /* 0x000000010f0d7836 */ /* 0x000fce0000000000 */
.L_x_169:
[----:B------:R-:W-:-:S03]  /*7350*/  UMOV UR8, 0xffffffff ;  /* 0xffffffff00087882 */ /* 0x000fc60000000000 */
[----:B------:R-:W-:Y:S05]  /*7360*/  BRA.DIV UR8, `(.L_x_158) ;  /* 0x0000000e08e07947 */ /* 0x000fea000b800000 */
[----:B------:R-:W-:-:S13]  /*7370*/  ELECT P1, URZ, PT ;  /* 0x00000000003f782f */ /* 0x000fda0003820000 */
.L_x_180:
[----:B------:R-:W0:Y:S01]  /*7380*/  LDC R4, c[0x0][0x28c] ;  /* 0x0000a300ff047b82 */ /* 0x000e220000000800 */
[----:B------:R-:W-:Y:S01]  /*7390*/  BSSY B1, `(.L_x_159) ;  /* 0x000004c000017945 */ /* 0x000fe20003800000 */
[----:B0-----:R-:W-:-:S13]  /*73a0*/  ISETP.LT.OR P1, PT, R4, 0x1, !P1 ;  /* 0x000000010400780c */ /* 0x001fda0004f21670 */
[----:B------:R-:W-:Y:S05]  /*73b0*/  @P1 BRA `(.L_x_160) ;  /* 0x0000000400241947 */ /* 0x000fea0003800000 */
[----:B------:R-:W-:Y:S02]  /*73c0*/  IMAD.SHL.U32 R23, R16, 0x100, RZ ;  /* 0x0000010010177824 */ /* 0x000fe400078e00ff */
[----:B------:R-:W-:Y:S02]  /*73d0*/  IMAD.SHL.U32 R18, R18, 0x80, RZ ;  /* 0x0000008012127824 */ /* 0x000fe400078e00ff */
[----:B------:R-:W-:Y:S02]  /*73e0*/  IMAD.SHL.U32 R16, R16, 0x80, RZ ;  /* 0x0000008010107824 */ /* 0x000fe400078e00ff */
[----:B------:R-:W-:Y:S02]  /*73f0*/  IMAD.MOV.U32 R19, RZ, RZ, RZ ;  /* 0x000000ffff137224 */ /* 0x000fe400078e00ff */
[----:B------:R-:W-:Y:S02]  /*7400*/  IMAD.MOV.U32 R21, RZ, RZ, 0x40 ;  /* 0x00000040ff157424 */ /* 0x000fe400078e00ff */
[----:B------:R-:W-:-:S02]  /*7410*/  IMAD.MOV.U32 R4, RZ, RZ, R13 ;  /* 0x000000ffff047224 */ /* 0x000fc400078e000d */
[----:B------:R-:W-:Y:S02]  /*7420*/  IMAD.MOV.U32 R5, RZ, RZ, R11 ;  /* 0x000000ffff057224 */ /* 0x000fe400078e000b */
[----:B------:R-:W-:Y:S02]  /*7430*/  IMAD.MOV.U32 R6, RZ, RZ, R10 ;  /* 0x000000ffff067224 */ /* 0x000fe400078e000a */
[----:B------:R-:W-:-:S07]  /*7440*/  IMAD.MOV.U32 R22, RZ, RZ, RZ ;  /* 0x000000ffff167224 */ /* 0x000fce00078e00ff */
.L_x_164:
[----:B------:R-:W0:Y:S01]  /*7450*/  S2R R8, SR_CgaCtaId ;  /* 0x0000000000087919 */ /* 0x000e220000008800 */
[----:B------:R-:W-:-:S04]  /*7460*/  MOV R7, 0x400 ;  /* 0x0000040000077802 */ /* 0x000fc80000000f00 */
[----:B0-----:R-:W-:Y:S02]  /*7470*/  LEA R9, R8, R7, 0x18 ;  /* 0x0000000708097211 */ /* 0x001fe400078ec0ff */
[----:B------:R-:W-:Y:S01]  /*7480*/  SHF.L.U32 R7, R5, 0x1f, RZ ;  /* 0x0000001f05077819 */ /* 0x000fe200000006ff */
[----:B------:R-:W0:Y:S02]  /*7490*/  @!P3 LDC R8, c[0x0][0x640] ;  /* 0x00019000ff08bb82 */ /* 0x000e240000000800 */
[----:B------:R-:W-:-:S04]  /*74a0*/  IMAD R20, R6, 0x8, R9 ;  /* 0x0000000806147824 */ /* 0x000fc800078e0209 */
[----:B------:R-:W1:Y:S02]  /*74b0*/  SYNCS.PHASECHK.TRANS64.TRYWAIT P1, [R20+URZ+0x20], R7 ;  /* 0x00002007140075a7 */ /* 0x000e64000802017f */
[----:B-1----:R-:W-:Y:S05]  /*74c0*/  @!P1 BRA `(.L_x_161) ;  /* 0x0000000c00a89947 */ /* 0x002fea0003800000 */
.L_x_181:
[----:B-1----:R-:W-:Y:S01]  /*74d0*/  PRMT R7, R17, 0x9910, RZ ;  /* 0x0000991011077816 */ /* 0x002fe200000000ff */
[----:B0-----:R0:W-:Y:S03]  /*74e0*/  @!P3 SYNCS.ARRIVE.TRANS64 RZ, [R20+URZ], R8 ;  /* 0x0000000814ffb9a7 */ /* 0x0011e6000800003f */
[----:B------:R-:W-:-:S13]  /*74f0*/  ISETP.NE.AND P1, PT, R7, 0x2, PT ;  /* 0x000000020700780c */ /* 0x000fda0003f25270 */
[----:B0-----:R-:W-:Y:S05]  /*7500*/  @P1 BRA `(.L_x_162) ;  /* 0x0000000000041947 */ /* 0x001fea0003800000 */
[----:B------:R-:W-:Y:S01]  /*7510*/  BPT.TRAP 0x1 ;  /* 0x000000040000795c */ /* 0x000fe20000300000 */
.L_x_162:
[----:B------:R-:W-:Y:S05]  /*7520*/  @P0 BRA `(.L_x_163) ;  /* 0x0000000000040947 */ /* 0x000fea0003800000 */
[----:B------:R-:W-:Y:S01]  /*7530*/  BPT.TRAP 0x1 ;  /* 0x000000040000795c */ /* 0x000fe20000300000 */
.L_x_163:
[--C-:B------:R-:W-:Y:S01]  /*7540*/  IMAD R7, R6, 0x4000, R9.reuse ;  /* 0x0000400006077824 */ /* 0x100fe200078e0209 */
[----:B------:R-:W-:Y:S01]  /*7550*/  R2UR UR10, R21 ;  /* 0x00000000150a72ca */ /* 0x000fe200000e0000 */
[----:B------:R-:W-:Y:S01]  /*7560*/  VIADD R4, R4, 0xffffffff ;  /* 0xffffffff04047836 */ /* 0x000fe20000000000 */
[----:B------:R-:W-:Y:S01]  /*7570*/  R2UR UR33, R20 ;  /* 0x00000000142172ca */ /* 0x000fe200000e0000 */
[----:B------:R-:W-:Y:S01]  /*7580*/  UIADD3 UR22, UP0, UR42, 0xf0, URZ ;  /* 0x000000f02a167890 */ /* 0x000fe2000ff1e03f */
[----:B------:R-:W-:Y:S01]  /*7590*/  R2UR UR32, R7 ;  /* 0x00000000072072ca */ /* 0x000fe200000e0000 */
[--C-:B------:R-:W-:Y:S01]  /*75a0*/  IMAD R7, R6, 0x800, R9.reuse ;  /* 0x0000080006077824 */ /* 0x100fe200078e0209 */
[----:B------:R-:W-:Y:S01]  /*75b0*/  R2UR UR36, R12 ;  /* 0x000000000c2472ca */ /* 0x000fe200000e0000 */
[----:B------:R-:W-:Y:S01]  /*75c0*/  IMAD R9, R6, 0x8000, R9 ;  /* 0x0000800006097824 */ /* 0x000fe200078e0209 */
[----:B------:R-:W-:Y:S01]  /*75d0*/  R2UR UR34, R19 ;  /* 0x00000000132272ca */ /* 0x000fe200000e0000 */
[----:B------:R-:W-:Y:S01]  /*75e0*/  UIADD3 UR30, UP1, UR42, 0x1f0, URZ ;  /* 0x000001f02a1e7890 */ /* 0x000fe2000ff3e03f */
[----:B------:R-:W-:Y:S01]  /*75f0*/  R2UR UR24, R7 ;  /* 0x00000000071872ca */ /* 0x000fe200000e0000 */
[----:B------:R-:W-:Y:S01]  /*7600*/  UIADD3 UR38, UP2, UR42, 0x2f0, URZ ;  /* 0x000002f02a267890 */ /* 0x000fe2000ff5e03f */
[----:B------:R-:W-:Y:S01]  /*7610*/  R2UR UR8, R9 ;  /* 0x00000000090872ca */ /* 0x000fe200000e0000 */
[----:B------:R-:W-:Y:S01]  /*7620*/  UIADD3.X UR23, URZ, UR43, URZ, UP0, !UPT ;  /* 0x0000002b3f177290 */ /* 0x000fe200087fe43f */
[----:B------:R-:W-:Y:S01]  /*7630*/  R2UR UR35, R16 ;  /* 0x00000000102372ca */ /* 0x000fe200000e0000 */
[----:B------:R-:W-:Y:S01]  /*7640*/  UIADD3.X UR31, URZ, UR43, URZ, UP1, !UPT ;  /* 0x0000002b3f1f7290 */ /* 0x000fe20008ffe43f */
[----:B------:R-:W-:Y:S01]  /*7650*/  R2UR UR26, R23 ;  /* 0x00000000171a72ca */ /* 0x000fe200000e0000 */
[----:B------:R-:W-:Y:S01]  /*7660*/  UIADD3 UR32, UR32, 0x100, URZ ;  /* 0x0000010020207890 */ /* 0x000fe2000fffe03f */
[----:B------:R-:W-:Y:S01]  /*7670*/  R2UR UR27, R22 ;  /* 0x00000000161b72ca */ /* 0x000fe200000e0000 */
[----:B------:R-:W-:Y:S01]  /*7680*/  UIADD3 UR18, UR10, -0x40, URZ ;  /* 0xffffffc00a127890 */ /* 0x000fe2000fffe03f */
[----:B------:R-:W-:Y:S01]  /*7690*/  R2UR UR19, R18 ;  /* 0x00000000121372ca */ /* 0x000fe200000e0000 */
[----:B------:R-:W-:Y:S01]  /*76a0*/  UIADD3.X UR39, URZ, UR43, URZ, UP2, !UPT ;  /* 0x0000002b3f277290 */ /* 0x000fe200097fe43f */
[----:B------:R-:W-:Y:S01]  /*76b0*/  ISETP.GT.AND P2, PT, R4, 0x1, PT ;  /* 0x000000010400780c */ /* 0x000fe20003f44270 */
[----:B------:R-:W-:Y:S01]  /*76c0*/  UIADD3 UR24, UR24, 0x30100, URZ ;  /* 0x0003010018187890 */ /* 0x000fe2000fffe03f */
[----:B------:R-:W-:Y:S01]  /*76d0*/  VIADD R6, R6, 0x1 ;  /* 0x0000000106067836 */ /* 0x000fe20000000000 */
[----:B------:R-:W-:Y:S01]  /*76e0*/  UIADD3 UR16, UR8, 0x10100, URZ ;  /* 0x0001010008107890 */ /* 0x000fe2000fffe03f */
[----:B------:R-:W-:Y:S01]  /*76f0*/  VIADD R22, R22, 0x1 ;  /* 0x0000000116167836 */ /* 0x000fe20000000000 */
[----:B------:R-:W-:Y:S01]  /*7700*/  UIADD3 UR8, UR8, 0x14100, URZ ;  /* 0x0001410008087890 */ /* 0x000fe2000fffe03f */
[----:B------:R-:W-:Y:S01]  /*7710*/  VIADD R21, R21, 0x80 ;  /* 0x0000008015157836 */ /* 0x000fe20000000000 */
[----:B------:R-:W-:Y:S01]  /*7720*/  UMOV UR40, 0x0 ;  /* 0x0000000000287882 */ /* 0x000fe20000000000 */
[----:B------:R-:W-:Y:S01]  /*7730*/  UMOV UR41, 0x10000000 ;  /* 0x1000000000297882 */ /* 0x000fe20000000000 */
[C---:B------:R-:W-:Y:S01]  /*7740*/  ISETP.NE.AND P1, PT, R6.reuse, 0x4, PT ;  /* 0x000000040600780c */ /* 0x040fe20003f25270 */
[----:B------:R-:W-:Y:S01]  /*7750*/  UMOV UR25, UR33 ;  /* 0x0000002100197c82 */ /* 0x000fe20008000000 */
[----:B------:R-:W-:Y:S01]  /*7760*/  UMOV UR28, UR36 ;  /* 0x00000024001c7c82 */ /* 0x000fe20008000000 */
[----:B------:R0:W-:Y:S01]  /*7770*/  UTMALDG.3D [UR32], [UR22], desc[UR40] ;  /* 0x00002820160075b4 */ /* 0x0001e20008011000 */
[----:B------:R-:W-:Y:S01]  /*7780*/  UMOV UR17, UR33 ;  /* 0x0000002100117c82 */ /* 0x000fe20008000000 */
[----:B------:R-:W-:Y:S01]  /*7790*/  UMOV UR20, UR36 ;  /* 0x0000002400147c82 */ /* 0x000fe20008000000 */
[----:B------:R-:W-:Y:S01]  /*77a0*/  UMOV UR9, UR33 ;  /* 0x0000002100097c82 */ /* 0x000fe20008000000 */
[----:B------:R-:W-:Y:S01]  /*77b0*/  UMOV UR11, UR19 ;  /* 0x00000013000b7c82 */ /* 0x000fe20008000000 */
[----:B------:R-:W-:Y:S01]  /*77c0*/  UMOV UR12, UR36 ;  /* 0x00000024000c7c82 */ /* 0x000fe20008000000 */
[----:B------:R-:W-:Y:S01]  /*77d0*/  SEL R8, RZ, 0x1, P1 ;  /* 0x00000001ff087807 */ /* 0x000fe20000800000 */
[----:B------:R-:W-:Y:S01]  /*77e0*/  VIADD R19, R19, 0x40 ;  /* 0x0000004013137836 */ /* 0x000fe20000000000 */
[----:B------:R0:W-:Y:S01]  /*77f0*/  UTMALDG.3D [UR24], [UR30], desc[UR40] ;  /* 0x000028181e0075b4 */ /* 0x0001e20008011000 */
[----:B------:R-:W-:-:S02]  /*7800*/  SEL R6, R6, RZ, P1 ;  /* 0x000000ff06067207 */ /* 0x000fc40000800000 */
[----:B------:R-:W-:Y:S01]  /*7810*/  LOP3.LUT R5, R5, R8, RZ, 0x3c, !PT ;  /* 0x0000000805057212 */ /* 0x000fe200078e3cff */
[----:B------:R0:W-:Y:S01]  /*7820*/  UTMALDG.3D [UR16], [UR38], desc[UR40] ;  /* 0x00002810260075b4 */ /* 0x0001e20008011000 */
[----:B------:R0:W-:Y:S02]  /*7830*/  UTMALDG.3D [UR8], [UR38], desc[UR40] ;  /* 0x00002808260075b4 */ /* 0x0001e40008011000 */
[----:B0-----:R-:W-:Y:S05]  /*7840*/  @P2 BRA `(.L_x_164) ;  /* 0xfffffffc00002947 */ /* 0x001fea000383ffff */
.L_x_160:
[----:B------:R-:W-:Y:S05]  /*7850*/  BSYNC B1 ;  /* 0x0000000000017941 */ /* 0x000fea0003800000 */
.L_x_159:
[----:B------:R-:W-:Y:S01]  /*7860*/  LOP3.LUT P2, RZ, R14, 0xff, RZ, 0xc0, !PT ;  /* 0x000000ff0eff7812 */ /* 0x000fe2000784c0ff */
[----:B------:R-:W-:Y:S01]  /*7870*/  IMAD.IADD R10, R15, 0x1, R10 ;  /* 0x000000010f0a7824 */ /* 0x000fe200078e020a */
[----:B------:R-:W-:Y:S01]  /*7880*/  IADD3 R2, P5, R2, UR14, RZ ;  /* 0x0000000e02027c10 */ /* 0x000fe2000ffbe0ff */
[----:B------:R-:W-:Y:S01]  /*7890*/  ULDC.64 UR8, c[0x0][0x750] ;  /* 0x0001d40000087ab9 */ /* 0x000fe20000000a00 */
[----:B------:R-:W-:Y:S01]  /*78a0*/  BSSY B1, `(.L_x_165) ;  /* 0x000006b000017945 */ /* 0x000fe20003800000 */
[----:B------:R-:W-:Y:S01]  /*78b0*/  IMAD.MOV.U32 R16, RZ, RZ, -0x1 ;  /* 0xffffffffff107424 */ /* 0x000fe200078e00ff */
[----:B------:R-:W-:Y:S01]  /*78c0*/  SHF.R.U32.HI R4, RZ, 0x2, R10 ;  /* 0x00000002ff047819 */ /* 0x000fe2000001160a */
[----:B------:R-:W-:Y:S01]  /*78d0*/  IMAD.MOV.U32 R18, RZ, RZ, -0x1 ;  /* 0xffffffffff127424 */ /* 0x000fe200078e00ff */
[----:B------:R-:W-:Y:S01]  /*78e0*/  ISETP.GT.U32.AND P1, PT, R10, 0x3, PT ;  /* 0x000000030a00780c */ /* 0x000fe20003f24070 */
[----:B------:R-:W-:Y:S01]  /*78f0*/  IMAD.MOV.U32 R12, RZ, RZ, -0x1 ;  /* 0xffffffffff0c7424 */ /* 0x000fe200078e00ff */
[----:B------:R-:W-:-:S02]  /*7900*/  LOP3.LUT R4, R4, 0x1, RZ, 0xc0, !PT ;  /* 0x0000000104047812 */ /* 0x000fc400078ec0ff */
[----:B------:R-:W-:Y:S01]  /*7910*/  ISETP.LT.U32.AND P1, PT, R15, 0x4, P1 ;  /* 0x000000040f00780c */ /* 0x000fe20000f21070 */
[----:B------:R-:W0:Y:S01]  /*7920*/  @P2 S2R R6, SR_CgaCtaId ;  /* 0x0000000000062919 */ /* 0x000e220000008800 */
[----:B------:R-:W-:Y:S02]  /*7930*/  @P2 MOV R5, 0x400 ;  /* 0x0000040000052802 */ /* 0x000fe40000000f00 */
[----:B------:R-:W-:Y:S02]  /*7940*/  IADD3.X R3, R3, UR4, RZ, P5, !PT ;  /* 0x0000000403037c10 */ /* 0x000fe4000affe4ff */
[----:B------:R-:W-:Y:S02]  /*7950*/  ISETP.GE.U32.AND P5, PT, R2, UR8, PT ;  /* 0x0000000802007c0c */ /* 0x000fe4000bfa6070 */
[----:B------:R-:W-:Y:S02]  /*7960*/  LOP3.LUT R10, R10, 0x3, RZ, 0xc0, !PT ;  /* 0x000000030a0a7812 */ /* 0x000fe400078ec0ff */
[----:B------:R-:W-:-:S02]  /*7970*/  PRMT R14, RZ, 0x7610, R14 ;  /* 0x00007610ff0e7816 */ /* 0x000fc4000000000e */
[----:B0-----:R-:W-:-:S04]  /*7980*/  @P2 LEA R5, R6, R5, 0x18 ;  /* 0x0000000506052211 */ /* 0x001fc800078ec0ff */
[----:B------:R0:W-:Y:S01]  /*7990*/  @P2 SYNCS.ARRIVE.TRANS64.A1T0 RZ, [R5+URZ+0x58], RZ ;  /* 0x000058ff05ff29a7 */ /* 0x0001e2000810003f */
[----:B------:R-:W-:Y:S02]  /*79a0*/  ISETP.NE.U32.AND P2, PT, R4, 0x1, PT ;  /* 0x000000010400780c */ /* 0x000fe40003f45070 */
[----:B------:R-:W-:Y:S02]  /*79b0*/  SEL R4, RZ, 0x1, !P1 ;  /* 0x00000001ff047807 */ /* 0x000fe40004800000 */
[----:B------:R-:W-:Y:S02]  /*79c0*/  ISETP.GE.U32.AND.EX P1, PT, R3, UR9, PT, P5 ;  /* 0x0000000903007c0c */ /* 0x000fe4000bf26150 */
[----:B------:R-:W-:-:S04]  /*79d0*/  ISETP.GT.U32.AND P2, PT, R15, 0x3, !P2 ;  /* 0x000000030f00780c */ /* 0x000fc80005744070 */
[----:B0-----:R-:W-:-:S04]  /*79e0*/  SEL R5, RZ, 0x1, !P2 ;  /* 0x00000001ff057807 */ /* 0x001fc80005000000 */
[--C-:B------:R-:W-:Y:S02]  /*79f0*/  LOP3.LUT R11, R5, R11, R4.reuse, 0x96, !PT ;  /* 0x0000000b050b7212 */ /* 0x100fe400078e9604 */
[----:B------:R-:W-:Y:S01]  /*7a00*/  PRMT R4, RZ, 0x7610, R4 ;  /* 0x00007610ff047816 */ /* 0x000fe20000000004 */
[----:B------:R-:W-:Y:S06]  /*7a10*/  @P1 BRA `(.L_x_166) ;  /* 0x00000004004c1947 */ /* 0x000fec0003800000 */
[----:B------:R-:W-:Y:S01]  /*7a20*/  ULDC.64 UR8, c[0x0][0x728] ;  /* 0x0001ca0000087ab9 */ /* 0x000fe20000000a00 */
[----:B------:R-:W0:Y:S01]  /*7a30*/  S2R R16, SR_CTAID.X ;  /* 0x0000000000107919 */ /* 0x000e220000002500 */
[----:B------:R-:W-:Y:S01]  /*7a40*/  ISETP.NE.U32.AND P1, PT, RZ, UR8, PT ;  /* 0x00000008ff007c0c */ /* 0x000fe2000bf25070 */
[----:B------:R-:W-:Y:S01]  /*7a50*/  ULDC UR11, c[0x0][0x730] ;  /* 0x0001cc00000b7ab9 */ /* 0x000fe20000000800 */
[----:B------:R-:W-:Y:S01]  /*7a60*/  IMAD.MOV.U32 R4, RZ, RZ, R2 ;  /* 0x000000ffff047224 */ /* 0x000fe200078e0002 */
[----:B------:R-:W1:Y:S01]  /*7a70*/  S2R R12, SR_CTAID.Y ;  /* 0x00000000000c7919 */ /* 0x000e620000002600 */
[----:B------:R-:W-:Y:S01]  /*7a80*/  ISETP.NE.AND.EX P1, PT, RZ, UR9, PT, P1 ;  /* 0x00000009ff007c0c */ /* 0x000fe2000bf25310 */
[----:B------:R-:W-:-:S12]  /*7a90*/  IMAD.MOV.U32 R5, RZ, RZ, R3 ;  /* 0x000000ffff057224 */ /* 0x000fd800078e0003 */
[----:B------:R-:W-:Y:S05]  /*7aa0*/  @!P1 BRA `(.L_x_167) ;  /* 0x0000000000289947 */ /* 0x000fea0003800000 */
[----:B------:R-:W-:Y:S02]  /*7ab0*/  ULDC UR10, c[0x0][0x734] ;  /* 0x0001cd00000a7ab9 */ /* 0x000fe40000000800 */
[----:B------:R-:W-:-:S05]  /*7ac0*/  IADD3 R9, P1, R2, UR10, RZ ;  /* 0x0000000a02097c10 */ /* 0x000fca000ff3e0ff */
[----:B------:R-:W-:-:S04]  /*7ad0*/  IMAD.X R19, RZ, RZ, R3, P1 ;  /* 0x000000ffff137224 */ /* 0x000fc800008e0603 */
[----:B------:R-:W-:-:S04]  /*7ae0*/  IMAD.WIDE.U32 R6, R19, UR8, RZ ;  /* 0x0000000813067c25 */ /* 0x000fc8000f8e00ff */
[----:B------:R-:W-:-:S04]  /*7af0*/  IMAD.WIDE.U32 R6, P1, R9, UR9, R6 ;  /* 0x0000000909067c25 */ /* 0x000fc8000f820006 */
[----:B------:R-:W-:-:S04]  /*7b00*/  IMAD.WIDE.U32 R8, R9, UR8, RZ ;  /* 0x0000000809087c25 */ /* 0x000fc8000f8e00ff */
[----:B------:R-:W-:Y:S01]  /*7b10*/  IMAD.X R5, RZ, RZ, RZ, P1 ;  /* 0x000000ffff057224 */ /* 0x000fe200008e06ff */
[----:B------:R-:W-:Y:S01]  /*7b20*/  IADD3 RZ, P1, R9, R6, RZ ;  /* 0x0000000609ff7210 */ /* 0x000fe20007f3e0ff */
[----:B------:R-:W-:-:S04]  /*7b30*/  IMAD.MOV.U32 R4, RZ, RZ, R7 ;  /* 0x000000ffff047224 */ /* 0x000fc800078e0007 */
[----:B------:R-:W-:-:S08]  /*7b40*/  IMAD.WIDE.U32.X R4, R19, UR9, R4, P1 ;  /* 0x0000000913047c25 */ /* 0x000fd000088e0404 */
.L_x_167:
[--C-:B------:R-:W-:Y:S01]  /*7b50*/  SHF.R.U64 R8, R4, UR11, R5.reuse ;  /* 0x0000000b04087c19 */ /* 0x100fe20008001205 */
[----:B------:R-:W-:Y:S01]  /*7b60*/  ULDC.64 UR8, c[0x0][0x720] ;  /* 0x0001c80000087ab9 */ /* 0x000fe20000000a00 */
[----:B------:R-:W-:Y:S01]  /*7b70*/  SHF.R.U32.HI R4, RZ, UR11, R5 ;  /* 0x0000000bff047c19 */ /* 0x000fe20008011605 */
[----:B------:R-:W2:Y:S01]  /*7b80*/  LDC R25, c[0x0][0x144] ;  /* 0x00005100ff197b82 */ /* 0x000ea20000000800 */
[----:B------:R-:W-:Y:S01]  /*7b90*/  IADD3 R7, P1, RZ, -R8, RZ ;  /* 0x80000008ff077210 */ /* 0x000fe20007f3e0ff */
[----:B------:R-:W-:Y:S01]  /*7ba0*/  ULDC.64 UR12, c[0x0][0x740] ;  /* 0x0001d000000c7ab9 */ /* 0x000fe20000000a00 */
[----:B0-----:R-:W-:Y:S01]  /*7bb0*/  I2FP.F32.U32 R9, R16 ;  /* 0x0000001000097245 */ /* 0x001fe20000201000 */
[----:B------:R-:W-:Y:S02]  /*7bc0*/  ULDC UR10, c[0x0][0x708] ;  /* 0x0001c200000a7ab9 */ /* 0x000fe40000000800 */
[----:B------:R-:W-:Y:S01]  /*7bd0*/  IMAD.X R4, RZ, RZ, ~R4, P1 ;  /* 0x000000ffff047224 */ /* 0x000fe200008e0e04 */
[----:B------:R-:W-:Y:S01]  /*7be0*/  ISETP.NE.U32.AND P1, PT, RZ, UR12, PT ;  /* 0x0000000cff007c0c */ /* 0x000fe2000bf25070 */
[----:B------:R-:W0:Y:S02]  /*7bf0*/  LDC R19, c[0x0][0x148] ;  /* 0x00005200ff137b82 */ /* 0x000e240000000800 */
[----:B------:R-:W-:Y:S01]  /*7c00*/  IMAD R6, R4, UR8, RZ ;  /* 0x0000000804067c24 */ /* 0x000fe2000f8e02ff */
[----:B------:R-:W-:Y:S01]  /*7c10*/  ISETP.NE.AND.EX P1, PT, RZ, UR13, PT, P1 ;  /* 0x0000000dff007c0c */ /* 0x000fe2000bf25310 */
[----:B------:R-:W-:Y:S01]  /*7c20*/  IMAD.WIDE.U32 R4, R7, UR8, R2 ;  /* 0x0000000807047c25 */ /* 0x000fe2000f8e0002 */
[----:B------:R-:W-:-:S03]  /*7c30*/  ULDC UR8, c[0x0][0x150] ;  /* 0x0000540000087ab9 */ /* 0x000fc60000000800 */
[----:B------:R-:W-:Y:S02]  /*7c40*/  IMAD R7, R7, UR9, R6 ;  /* 0x0000000907077c24 */ /* 0x000fe4000f8e0206 */
[----:B------:R-:W-:Y:S01]  /*7c50*/  FMUL R6, R9, UR8 ;  /* 0x0000000809067c20 */ /* 0x000fe20008400000 */
[----:B------:R-:W-:Y:S01]  /*7c60*/  ULDC UR8, c[0x0][0x718] ;  /* 0x0001c60000087ab9 */ /* 0x000fe20000000800 */
[----:B------:R-:W-:Y:S01]  /*7c70*/  ULDC UR9, c[0x0][0x154] ;  /* 0x0000550000097ab9 */ /* 0x000fe20000000800 */
[----:B------:R-:W-:-:S03]  /*7c80*/  IMAD.IADD R5, R5, 0x1, R7 ;  /* 0x0000000105057824 */ /* 0x000fc600078e0207 */
[----:B------:R-:W3:Y:S02]  /*7c90*/  F2I.U32.TRUNC.NTZ R6, R6 ;  /* 0x0000000600067305 */ /* 0x000ee4000020f000 */
[----:B------:R-:W-:Y:S02]  /*7ca0*/  SHF.R.U64 R9, R4, UR8, R5 ;  /* 0x0000000804097c19 */ /* 0x000fe40008001205 */
[----:B-1----:R-:W-:-:S05]  /*7cb0*/  I2FP.F32.U32 R4, R12 ;  /* 0x0000000c00047245 */ /* 0x002fca0000201000 */
[----:B------:R-:W-:Y:S01]  /*7cc0*/  FMUL R21, R4, UR9 ;  /* 0x0000000904157c20 */ /* 0x000fe20008400000 */
[----:B------:R-:W-:Y:S01]  /*7cd0*/  SHF.R.U32.HI R4, RZ, UR8, R5 ;  /* 0x00000008ff047c19 */ /* 0x000fe20008011605 */
[----:B------:R-:W-:-:S03]  /*7ce0*/  ULDC UR8, c[0x0][0x758] ;  /* 0x0001d60000087ab9 */ /* 0x000fc60000000800 */
[--C-:B------:R-:W-:Y:S01]  /*7cf0*/  SHF.R.U64 R20, R9, UR10, R4.reuse ;  /* 0x0000000a09147c19 */ /* 0x100fe20008001204 */
[----:B------:R-:W1:Y:S01]  /*7d00*/  F2I.U32.TRUNC.NTZ R21, R21 ;  /* 0x0000001500157305 */ /* 0x000e62000020f000 */
[----:B------:R-:W-:Y:S01]  /*7d10*/  SHF.R.U32.HI R5, RZ, UR10, R4 ;  /* 0x0000000aff057c19 */ /* 0x000fe20008011604 */
[----:B---3--:R-:W-:-:S03]  /*7d20*/  IMAD.MOV R6, RZ, RZ, -R6 ;  /* 0x000000ffff067224 */ /* 0x008fc600078e0a06 */
[--C-:B------:R-:W-:Y:S01]  /*7d30*/  SHF.R.U64 R18, R20, UR8, R5.reuse ;  /* 0x0000000814127c19 */ /* 0x100fe20008001205 */
[----:B--2---:R-:W-:Y:S01]  /*7d40*/  IMAD R16, R25, R6, R16 ;  /* 0x0000000619107224 */ /* 0x004fe200078e0210 */
[----:B------:R-:W-:-:S03]  /*7d50*/  SHF.R.U32.HI R23, RZ, UR8, R5 ;  /* 0x00000008ff177c19 */ /* 0x000fc60008011605 */
[----:B------:R-:W-:Y:S02]  /*7d60*/  IMAD.MOV.U32 R4, RZ, RZ, R18 ;  /* 0x000000ffff047224 */ /* 0x000fe400078e0012 */
[----:B------:R-:W-:Y:S01]  /*7d70*/  IMAD.MOV.U32 R5, RZ, RZ, R23 ;  /* 0x000000ffff057224 */ /* 0x000fe200078e0017 */
[----:B-1----:R-:W-:Y:S06]  /*7d80*/  @!P1 BRA `(.L_x_168) ;  /* 0x0000000000289947 */ /* 0x002fec0003800000 */
[----:B------:R-:W-:Y:S02]  /*7d90*/  ULDC UR8, c[0x0][0x74c] ;  /* 0x0001d30000087ab9 */ /* 0x000fe40000000800 */
[----:B------:R-:W-:-:S05]  /*7da0*/  IADD3 R5, P1, R18, UR8, RZ ;  /* 0x0000000812057c10 */ /* 0x000fca000ff3e0ff */
[----:B------:R-:W-:-:S04]  /*7db0*/  IMAD.X R23, RZ, RZ, R23, P1 ;  /* 0x000000ffff177224 */ /* 0x000fc800008e0617 */
[----:B------:R-:W-:-:S04]  /*7dc0*/  IMAD.WIDE.U32 R6, R23, UR12, RZ ;  /* 0x0000000c17067c25 */ /* 0x000fc8000f8e00ff */
[----:B------:R-:W-:-:S04]  /*7dd0*/  IMAD.WIDE.U32 R6, P1, R5, UR13, R6 ;  /* 0x0000000d05067c25 */ /* 0x000fc8000f820006 */
[----:B------:R-:W-:-:S04]  /*7de0*/  IMAD.WIDE.U32 R4, R5, UR12, RZ ;  /* 0x0000000c05047c25 */ /* 0x000fc8000f8e00ff */
[----:B------:R-:W-:Y:S01]  /*7df0*/  IMAD.MOV.U32 R4, RZ, RZ, R7 ;  /* 0x000000ffff047224 */ /* 0x000fe200078e0007 */
[----:B------:R-:W-:Y:S01]  /*7e00*/  IADD3 RZ, P2, R5, R6, RZ ;  /* 0x0000000605ff7210 */ /* 0x000fe20007f5e0ff */
[----:B------:R-:W-:-:S04]  /*7e10*/  IMAD.X R5, RZ, RZ, RZ, P1 ;  /* 0x000000ffff057224 */ /* 0x000fc800008e06ff */
[----:B------:R-:W-:-:S08]  /*7e20*/  IMAD.WIDE.U32.X R4, R23, UR13, R4, P2 ;  /* 0x0000000d17047c25 */ /* 0x000fd000090e0404 */
.L_x_168:
[----:B------:R-:W-:Y:S01]  /*7e30*/  ULDC UR8, c[0x0][0x748] ;  /* 0x0001d20000087ab9 */ /* 0x000fe20000000800 */
[----:B------:R-:W-:Y:S01]  /*7e40*/  LOP3.LUT R20, R20, UR7, RZ, 0xc0, !PT ;  /* 0x0000000714147c12 */ /* 0x000fe2000f8ec0ff */
[----:B------:R-:W-:Y:S01]  /*7e50*/  IMAD.MOV R21, RZ, RZ, -R21 ;  /* 0x000000ffff157224 */ /* 0x000fe200078e0a15 */
[----:B------:R-:W-:Y:S01]  /*7e60*/  SHF.R.U64 R5, R4, UR8, R5 ;  /* 0x0000000804057c19 */ /* 0x000fe20008001205 */
[----:B------:R-:W-:Y:S01]  /*7e70*/  ULDC UR8, c[0x0][0x738] ;  /* 0x0001ce0000087ab9 */ /* 0x000fe20000000800 */
[----:B------:R-:W-:Y:S01]  /*7e80*/  LOP3.LUT R9, R9, UR5, RZ, 0xc0, !PT ;  /* 0x0000000509097c12 */ /* 0x000fe2000f8ec0ff */
[----:B0-----:R-:W-:Y:S01]  /*7e90*/  @P4 IMAD R16, R19, R21, R12 ;  /* 0x0000001513104224 */ /* 0x001fe200078e020c */
[----:B------:R-:W-:Y:S01]  /*7ea0*/  ULDC UR9, c[0x0][0x710] ;  /* 0x0001c40000097ab9 */ /* 0x000fe20000000800 */
[----:B------:R-:W-:Y:S02]  /*7eb0*/  IMAD.MOV R7, RZ, RZ, -R5 ;  /* 0x000000ffff077224 */ /* 0x000fe400078e0a05 */
[----:B------:R-:W-:-:S02]  /*7ec0*/  IMAD R5, R5, UR6, R20 ;  /* 0x0000000605057c24 */ /* 0x000fc4000f8e0214 */
[----:B------:R-:W-:Y:S01]  /*7ed0*/  IMAD R18, R7, UR8, R18 ;  /* 0x0000000807127c24 */ /* 0x000fe2000f8e0212 */
[----:B------:R-:W-:Y:S01]  /*7ee0*/  ULDC UR8, c[0x0][0x700] ;  /* 0x0001c00000087ab9 */ /* 0x000fe20000000800 */
[----:B------:R-:W-:Y:S02]  /*7ef0*/  IMAD R16, R5, UR9, R16 ;  /* 0x0000000905107c24 */ /* 0x000fe4000f8e0210 */
[----:B------:R-:W-:Y:S02]  /*7f00*/  IMAD R5, R18, UR8, R9 ;  /* 0x0000000812057c24 */ /* 0x000fe4000f8e0209 */
[----:B------:R-:W-:Y:S02]  /*7f10*/  IMAD.MOV.U32 R4, RZ, RZ, 0x1 ;  /* 0x00000001ff047424 */ /* 0x000fe400078e00ff */
[----:B------:R-:W-:Y:S01]  /*7f20*/  IMAD.MOV.U32 R12, RZ, RZ, R8 ;  /* 0x000000ffff0c7224 */ /* 0x000fe200078e0008 */
[----:B------:R-:W-:Y:S02]  /*7f30*/  SEL R18, R5, R16, !P4 ;  /* 0x0000001005127207 */ /* 0x000fe40006000000 */
[----:B------:R-:W-:-:S07]  /*7f40*/  SEL R16, R16, R5, !P4 ;  /* 0x0000000510107207 */ /* 0x000fce0006000000 */
.L_x_166:
[----:B------:R-:W-:Y:S05]  /*7f50*/  BSYNC B1 ;  /* 0x0000000000017941 */ /* 0x000fea0003800000 */
.L_x_165:
[----:B------:R-:W-:-:S13]  /*7f60*/  LOP3.LUT P1, RZ, R4, 0xff, RZ, 0xc0, !PT ;  /* 0x000000ff04ff7812 */ /* 0x000fda000782c0ff */
[----:B------:R-:W-:Y:S05]  /*7f70*/  @P1 BRA `(.L_x_169) ;  /* 0xfffffff000f41947 */ /* 0x000fea000383ffff */
[----:B------:R-:W-:Y:S05]  /*7f80*/  BSYNC B0 ;  /* 0x0000000000007941 */ /* 0x000fea0003800000 */
.L_x_157:
[----:B------:R-:W-:-:S03]  /*7f90*/  UMOV UR8, 0xffffffff ;  /* 0xffffffff00087882 */ /* 0x000fc60000000000 */
[----:B------:R-:W-:Y:S05]  /*7fa0*/  BRA.DIV UR8, `(.L_x_170) ;  /* 0x0000000608047947 */ /* 0x000fea000b800000 */
[----:B------:R-:W-:-:S13]  /*7fb0*/  ELECT P0, URZ, PT ;  /* 0x00000000003f782f */ /* 0x000fda0003800000 */
.L_x_184:
[----:B------:R-:W-:Y:S04]  /*7fc0*/  BSSY B0, `(.L_x_171) ;  /* 0x000002b000007945 */ /* 0x000fe80003800000 */
[----:B------:R-:W-:Y:S05]  /*7fd0*/  @!P0 BRA `(.L_x_172) ;  /* 0x0000000000a48947 */ /* 0x000fea0003800000 */
[----:B------:R-:W-:-:S04]  /*7fe0*/  LOP3.LUT R0, R0, 0x2, RZ, 0xfc, !PT ;  /* 0x0000000200007812 */ /* 0x000fc800078efcff */
[----:B------:R-:W-:-:S13]  /*7ff0*/  ISETP.NE.AND P0, PT, R0, 0x3, PT ;  /* 0x000000030000780c */ /* 0x000fda0003f05270 */
[----:B------:R-:W-:Y:S05]  /*8000*/  @!P0 BRA `(.L_x_173) ;  /* 0x0000000000048947 */ /* 0x000fea0003800000 */
[----:B------:R-:W-:Y:S01]  /*8010*/  BPT.TRAP 0x1 ;  /* 0x000000040000795c */ /* 0x000fe20000300000 */
.L_x_173:
[----:B------:R-:W0:Y:S01]  /*8020*/  S2R R3, SR_CgaCtaId ;  /* 0x0000000000037919 */ /* 0x000e220000008800 */
[----:B------:R-:W-:Y:S02]  /*8030*/  MOV R0, 0x400 ;  /* 0x0000040000007802 */ /* 0x000fe40000000f00 */
[----:B------:R-:W-:Y:S02]  /*8040*/  SHF.L.U32 R2, R11, 0x1f, RZ ;  /* 0x0000001f0b027819 */ /* 0x000fe400000006ff */
[----:B0-----:R-:W-:-:S05]  /*8050*/  LEA R3, R3, R0, 0x18 ;  /* 0x0000000003037211 */ /* 0x001fca00078ec0ff */
[----:B------:R-:W-:-:S04]  /*8060*/  VIADD R3, R3, 0x20 ;  /* 0x0000002003037836 */ /* 0x000fc80000000000 */
[C---:B------:R-:W-:Y:S02]  /*8070*/  IMAD R5, R10.reuse, 0x8, R3 ;  /* 0x000000080a057824 */ /* 0x040fe400078e0203 */
[----:B------:R-:W-:Y:S02]  /*8080*/  VIADD R10, R10, 0x1 ;  /* 0x000000010a0a7836 */ /* 0x000fe40000000000 */
[----:B------:R-:W0:Y:S03]  /*8090*/  SYNCS.PHASECHK.TRANS64.TRYWAIT P0, [R5+URZ], R2 ;  /* 0x00000002050075a7 */ /* 0x000e26000800017f */
[----:B------:R-:W-:-:S04]  /*80a0*/  ISETP.NE.AND P1, PT, R10, 0x4, PT ;  /* 0x000000040a00780c */ /* 0x000fc80003f25270 */
[----:B------:R-:W-:Y:S02]  /*80b0*/  SEL R0, RZ, 0x1, P1 ;  /* 0x00000001ff007807 */ /* 0x000fe40000800000 */
[----:B------:R-:W-:Y:S02]  /*80c0*/  SEL R10, R10, RZ, P1 ;  /* 0x000000ff0a0a7207 */ /* 0x000fe40000800000 */
[----:B------:R-:W-:-:S03]  /*80d0*/  LOP3.LUT R11, R11, R0, RZ, 0x3c, !PT ;  /* 0x000000000b0b7212 */ /* 0x000fc600078e3cff */
[----:B------:R-:W-:Y:S01]  /*80e0*/  IMAD R7, R10, 0x8, R3 ;  /* 0x000000080a077824 */ /* 0x000fe200078e0203 */
[----:B------:R-:W-:Y:S01]  /*80f0*/  SHF.L.U32 R4, R11, 0x1f, RZ ;  /* 0x0000001f0b047819 */ /* 0x000fe200000006ff */
[----:B0-----:R-:W-:Y:S06]  /*8100*/  @!P0 BRA `(.L_x_174) ;  /* 0x0000000000d08947 */ /* 0x001fec0003800000 */
.L_x_185:
[----:B------:R-:W1:Y:S01]  /*8110*/  SYNCS.PHASECHK.TRANS64.TRYWAIT P0, [R7+URZ], R4 ;  /* 0x00000004070075a7 */ /* 0x000e62000800017f */
[----:B------:R-:W-:-:S05]  /*8120*/  VIADD R0, R10, 0x1 ;  /* 0x000000010a007836 */ /* 0x000fca0000000000 */
[----:B------:R-:W-:-:S04]  /*8130*/  ISETP.NE.AND P1, PT, R0, 0x4, PT ;  /* 0x000000040000780c */ /* 0x000fc80003f25270 */
[----:B0-----:R-:W-:Y:S02]  /*8140*/  SEL R2, RZ, 0x1, P1 ;  /* 0x00000001ff027807 */ /* 0x001fe40000800000 */
[----:B------:R-:W-:Y:S02]  /*8150*/  SEL R0, R0, RZ, P1 ;  /* 0x000000ff00007207 */ /* 0x000fe40000800000 */
[----:B------:R-:W-:-:S03]  /*8160*/  LOP3.LUT R11, R11, R2, RZ, 0x3c, !PT ;  /* 0x000000020b0b7212 */ /* 0x000fc600078e3cff */
[----:B------:R-:W-:Y:S01]  /*8170*/  IMAD R6, R0, 0x8, R3 ;  /* 0x0000000800067824 */ /* 0x000fe200078e0203 */
[----:B------:R-:W-:Y:S01]  /*8180*/  SHF.L.U32 R5, R11, 0x1f, RZ ;  /* 0x0000001f0b057819 */ /* 0x000fe200000006ff */
[----:B-1----:R-:W-:Y:S06]  /*8190*/  @!P0 BRA `(.L_x_175) ;  /* 0x0000000000c08947 */ /* 0x002fec0003800000 */
.L_x_186:
[----:B------:R-:W1:Y:S01]  /*81a0*/  SYNCS.PHASECHK.TRANS64.TRYWAIT P0, [R6+URZ], R5 ;  /* 0x00000005060075a7 */ /* 0x000e62000800017f */
[----:B------:R-:W-:-:S05]  /*81b0*/  VIADD R0, R0, 0x1 ;  /* 0x0000000100007836 */ /* 0x000fca0000000000 */
[----:B------:R-:W-:-:S04]  /*81c0*/  ISETP.NE.AND P1, PT, R0, 0x4, PT ;  /* 0x000000040000780c */ /* 0x000fc80003f25270 */
[----:B------:R-:W-:Y:S02]  /*81d0*/  SEL R2, RZ, 0x1, P1 ;  /* 0x00000001ff027807 */ /* 0x000fe40000800000 */
[----:B------:R-:W-:Y:S02]  /*81e0*/  SEL R0, R0, RZ, P1 ;  /* 0x000000ff00007207 */ /* 0x000fe40000800000 */
[----:B------:R-:W-:Y:S01]  /*81f0*/  LOP3.LUT R2, R11, R2, RZ, 0x3c, !PT ;  /* 0x000000020b027212 */ /* 0x000fe200078e3cff */
[----:B-1----:R-:W-:Y:S06]  /*8200*/  @!P0 BRA `(.L_x_176) ;  /* 0x0000000000b88947 */ /* 0x002fec0003800000 */
.L_x_187:
[----:B------:R-:W-:Y:S01]  /*8210*/  IMAD R3, R0, 0x8, R3 ;  /* 0x0000000800037824 */ /* 0x000fe200078e0203 */
[----:B------:R-:W-:-:S07]  /*8220*/  SHF.L.U32 R0, R2, 0x1f, RZ ;  /* 0x0000001f02007819 */ /* 0x000fce00000006ff */
.L_x_177:
[----:B--2---:R2:W3:Y:S02]  /*8230*/  SYNCS.PHASECHK.TRANS64.TRYWAIT P0, [R3+URZ], R0 ;  /* 0x00000000030075a7 */ /* 0x0044e4000800017f */
[----:B---3--:R-:W-:Y:S05]  /*8240*/  @!P0 NANOSLEEP.SYNCS 0x989680 ;  /* 0x009896800000895d */ /* 0x008fea0003900000 */
[----:B------:R-:W3:Y:S02]  /*8250*/  @!P0 SYNCS.PHASECHK.TRANS64 P0, [R3+URZ], R0 ;  /* 0x00000000030085a7 */ /* 0x000ee4000800007f */
[----:B---3--:R-:W-:Y:S05]  /*8260*/  @!P0 BRA `(.L_x_177) ;  /* 0xfffffffc00f08947 */ /* 0x008fea000383ffff */
.L_x_172:
[----:B------:R-:W-:Y:S05]  /*8270*/  BSYNC B0 ;  /* 0x0000000000007941 */ /* 0x000fea0003800000 */
.L_x_171:
[----:B------:R-:W-:Y:S05]  /*8280*/  EXIT ;  /* 0x000000000000794d */ /* 0x000fea0003800000 */
.L_x_17:
[----:B-1----:R-:W-:-:S04]  /*8290*/  IMAD.U32 R89, RZ, RZ, UR8 ;  /* 0x00000008ff597e24 */ /* 0x002fc8000f8e00ff */
[----:B------:R1:W4:Y:S03]  /*82a0*/  SYNCS.PHASECHK.TRANS64.TRYWAIT P0, [R89+URZ], R88 ;  /* 0x00000058590075a7 */ /* 0x000326000800017f */
[----:B----4-:R-:W-:Y:S05]  /*82b0*/  @!P0 NANOSLEEP.SYNCS 0x989680 ;  /* 0x009896800000895d */ /* 0x010fea0003900000 */
[----:B------:R-:W4:Y:S02]  /*82c0*/  @!P0 SYNCS.PHASECHK.TRANS64 P0, [R89+URZ], R88 ;  /* 0x00000058590085a7 */ /* 0x000f24000800007f */
[----:B----4-:R-:W-:Y:S05]  /*82d0*/  @!P0 BRA `(.L_x_17) ;  /* 0xfffffffc00ec8947 */ /* 0x010fea000383ffff */
[----:B------:R-:W-:Y:S05]  /*82e0*/  BRA `(.L_x_16) ;  /* 0xffffff9000e47947 */ /* 0x000fea000383ffff */
.L_x_158:
[----:B------:R-:W-:Y:S01]  /*82f0*/  BSSY B1, `(.L_x_178) ;  /* 0x0000006000017945 */ /* 0x000fe20003800000 */
[----:B------:R-:W-:-:S07]  /*8300*/  IMAD.MOV.U32 R4, RZ, RZ, -0x1 ;  /* 0xffffffffff047424 */ /* 0x000fce00078e00ff */
[----:B------:R-:W-:Y:S05]  /*8310*/  WARPSYNC.COLLECTIVE R4, `(.L_x_179) ;  /* 0x00000000040c7348 */ /* 0x000fea0003c00000 */
[----:B------:R-:W-:Y:S02]  /*8320*/  ELECT P1, UR62, PT ;  /* 0x00000000003e782f */ /* 0x000fe40003820000 */
[----:B------:R-:W-:Y:S01]  /*8330*/  MOV R4, UR62 ;  /* 0x0000003e00047c02 */ /* 0x000fe20008000f00 */
[----:B------:R-:W-:Y:S10]  /*8340*/  ENDCOLLECTIVE ;  /* 0x000000000000791b */ /* 0x000ff40003800000 */
.L_x_179:
[----:B------:R-:W-:Y:S05]  /*8350*/  BSYNC B1 ;  /* 0x0000000000017941 */ /* 0x000fea0003800000 */
.L_x_178:
[----:B------:R-:W-:Y:S05]  /*8360*/  BRA `(.L_x_180) ;  /* 0xfffffff000047947 */ /* 0x000fea000383ffff */
.L_x_161:
[----:B-1----:R1:W2:Y:S02]  /*8370*/  SYNCS.PHASECHK.TRANS64.TRYWAIT P1, [R20+URZ+0x20], R7 ;  /* 0x00002007140075a7 */ /* 0x0022a4000802017f */
[----:B--2---:R-:W-:Y:S05]  /*8380*/  @!P1 NANOSLEEP.SYNCS 0x989680 ;  /* 0x009896800000995d */ /* 0x004fea0003900000 */
[----:B------:R-:W2:Y:S02]  /*8390*/  @!P1 SYNCS.PHASECHK.TRANS64 P1, [R20+URZ+0x20], R7 ;  /* 0x00002007140095a7 */ /* 0x000ea4000802007f */
[----:B--2---:R-:W-:Y:S05]  /*83a0*/  @!P1 BRA `(.L_x_161) ;  /* 0xfffffffc00f09947 */ /* 0x004fea000383ffff */
[----:B------:R-:W-:Y:S05]  /*83b0*/  BRA `(.L_x_181) ;  /* 0xfffffff000447947 */ /* 0x000fea000383ffff */
.L_x_170:
[----:B------:R-:W-:Y:S01]  /*83c0*/  BSSY B0, `(.L_x_182) ;  /* 0x0000006000007945 */ /* 0x000fe20003800000 */
[----:B------:R-:W-:-:S07]  /*83d0*/  IMAD.MOV.U32 R4, RZ, RZ, -0x1 ;  /* 0xffffffffff047424 */ /* 0x000fce00078e00ff */
[----:B------:R-:W-:Y:S05]  /*83e0*/  WARPSYNC.COLLECTIVE R4, `(.L_x_183) ;  /* 0x00000000040c7348 */ /* 0x000fea0003c00000 */
[----:B------:R-:W-:Y:S02]  /*83f0*/  ELECT P1, UR62, PT ;  /* 0x00000000003e782f */ /* 0x000fe40003820000 */
[----:B------:R-:W-:Y:S01]  /*8400*/  MOV R4, UR62 ;  /* 0x0000003e00047c02 */ /* 0x000fe20008000f00 */
[----:B------:R-:W-:Y:S10]  /*8410*/  ENDCOLLECTIVE ;  /* 0x000000000000791b */ /* 0x000ff40003800000 */
.L_x_183:
[----:B------:R-:W-:Y:S05]  /*8420*/  BSYNC B0 ;  /* 0x0000000000007941 */ /* 0x000fea0003800000 */
.L_x_182:
[----:B------:R-:W-:Y:S01]  /*8430*/  PLOP3.LUT P0, PT, P1, PT, PT, 0x80, 0x0 ;  /* 0x000000000000781c */ /* 0x000fe20000f0f070 */
[----:B------:R-:W-:-:S12]  /*8440*/  BRA `(.L_x_184) ;  /* 0xfffffff800dc7947 */ /* 0x000fd8000383ffff */
.L_x_174:
[----:B0-----:R0:W1:Y:S02]  /*8450*/  SYNCS.PHASECHK.TRANS64.TRYWAIT P0, [R5+URZ], R2 ;  /* 0x00000002050075a7 */ /* 0x001064000800017f */
[----:B-1----:R-:W-:Y:S05]  /*8460*/  @!P0 NANOSLEEP.SYNCS 0x989680 ;  /* 0x009896800000895d */ /* 0x002fea0003900000 */
[----:B------:R-:W1:Y:S02]  /*8470*/  @!P0 SYNCS.PHASECHK.TRANS64 P0, [R5+URZ], R2 ;  /* 0x00000002050085a7 */ /* 0x000e64000800007f */
[----:B-1----:R-:W-:Y:S05]  /*8480*/  @!P0 BRA `(.L_x_174) ;  /* 0xfffffffc00f08947 */ /* 0x002fea000383ffff */
[----:B------:R-:W-:Y:S05]  /*8490*/  BRA `(.L_x_185) ;  /* 0xfffffffc001c7947 */ /* 0x000fea000383ffff */
.L_x_175:
[----:B0-----:R0:W1:Y:S02]  /*84a0*/  SYNCS.PHASECHK.TRANS64.TRYWAIT P0, [R7+URZ], R4 ;  /* 0x00000004070075a7 */ /* 0x001064000800017f */
[----:B-1----:R-:W-:Y:S05]  /*84b0*/  @!P0 NANOSLEEP.SYNCS 0x989680 ;  /* 0x009896800000895d */ /* 0x002fea0003900000 */
[----:B------:R-:W1:Y:S02]  /*84c0*/  @!P0 SYNCS.PHASECHK.TRANS64 P0, [R7+URZ], R4 ;  /* 0x00000004070085a7 */ /* 0x000e64000800007f */
[----:B-1----:R-:W-:Y:S05]  /*84d0*/  @!P0 BRA `(.L_x_175) ;  /* 0xfffffffc00f08947 */ /* 0x002fea000383ffff */
[----:B------:R-:W-:Y:S05]  /*84e0*/  BRA `(.L_x_186) ;  /* 0xfffffffc002c7947 */ /* 0x000fea000383ffff */
.L_x_176:
[----:B-1----:R1:W2:Y:S02]  /*84f0*/  SYNCS.PHASECHK.TRANS64.TRYWAIT P0, [R6+URZ], R5 ;  /* 0x00000005060075a7 */ /* 0x0022a4000800017f */
[----:B--2---:R-:W-:Y:S05]  /*8500*/  @!P0 NANOSLEEP.SYNCS 0x989680 ;  /* 0x009896800000895d */ /* 0x004fea0003900000 */
[----:B------:R-:W2:Y:S02]  /*8510*/  @!P0 SYNCS.PHASECHK.TRANS64 P0, [R6+URZ], R5 ;  /* 0x00000005060085a7 */ /* 0x000ea4000800007f */
[----:B--2---:R-:W-:Y:S05]  /*8520*/  @!P0 BRA `(.L_x_176) ;  /* 0xfffffffc00f08947 */ /* 0x004fea000383ffff */
[----:B------:R-:W-:Y:S05]  /*8530*/  BRA `(.L_x_187) ;  /* 0xfffffffc00347947 */ /* 0x000fea000383ffff */
.L_x_188:
[----:B------:R-:W-:-:S00]  /*8540*/  BRA `(.L_x_188) ;  /* 0xfffffffc00fc7947 */ /* 0x000fc0000383ffff */
[----:B------:R-:W-:-:S00]  /*8550*/  NOP ;  /* 0x0000000000007918 */ /* 0x000fc00000000000 */
        /* <DEDUP_REMOVED lines=10> */
.L_x_189:


//--------------------- .nv.shared._ZN7cutlass13device_kernelINS_4gemm6kernel13GemmUniversalIN4cute5tupleIJiiiiEEENS1_10collective13CollectiveMmaINS1_40MainloopSm90TmaGmmaWarpSpecializedSparseILi4ENS5_IJNS4_1CILi1EEESB_SB_EEENS1_35KernelTmaWarpSpecializedCooperativeEEENS5_IJNSA_ILi128EEESF_SF_EEENS_6half_tENS5_IJNS4_6LayoutINS5_IJiNS5_IJNSA_ILi2EEEiEEEiEEENS5_IJlNS5_IJSB_SJ_EEElEEEEENSI_INS5_IJNS5_IJNS5_IJNSA_ILi8EEESJ_NSA_ILi4EEEEEEiEEENS5_IJNS5_IJNSA_ILi16EEESJ_SQ_EEEiEEEiEEENS5_IJNS5_IJNS5_IJSF_ST_NSA_ILi2048EEEEEENSA_ILi8192EEEEEENS5_IJNS5_IJSB_NSA_ILi1024EEENSA_ILi32EEEEEElEEElEEEEEEEESH_NS5_IJlSB_lEEENS4_8TiledMMAINS4_8MMA_AtomIJNS4_4SM904GMMA6SPARSE27GMMA_64x128x32_F32F16F16_SSILNS1C_5MajorE0ELS1F_0ELNS1C_7ScaleInE1ELS1G_1ELNS1C_9SparseSelE0EEEEEENSI_INS5_IJSJ_SB_SB_EEENS5_IJSB_NSA_ILi0EEES1L_EEEEENS5_IJNS4_10UnderscoreES1O_S1O_EEEEENS4_13SM90_TMA_LOADENS4_14ComposedLayoutINS4_7SwizzleILi3ELi4ELi3EEENS4_25smem_sparse_ptr_flag_bitsILi2ELi16EEENSI_INS5_IJNS5_IJSB_SP_EEENS5_IJSJ_NSA_ILi64EEEEEEEEENS5_IJNS5_IJS1L_SF_EEESM_EEEEEEEvNS4_8identityES1R_NS1S_IS1U_NS4_18smem_ptr_flag_bitsILi16EEENSI_INS5_IJSP_S1Y_EEENS5_IJS1Y_SB_EEEEEEEvS25_EENS_8epilogue10collective6detail29Sm90TmaWarpSpecializedAdapterINS2E_15DefaultEpilogueIfNS5_IJSB_llEEES2I_NS2D_6thread17LinearCombinationIfLi1EffLNS2J_9ScaleType4KindE0ELNS_15FloatRoundStyleE2EfEENS1_15EpilogueDefaultEEEEEvvEEEEvNT_6ParamsE --------------------------
	.section	.nv.shared._ZN7cutlass13device_kernelINS_4gemm6kernel13GemmUniversalIN4cute5tupleIJiiiiEEENS1_10collective13CollectiveMmaINS1_40MainloopSm90TmaGmmaWarpSpecializedSparseILi4ENS5_IJNS4_1CILi1EEESB_SB_EEENS1_35KernelTmaWarpSpecializedCooperativeEEENS5_IJNSA_ILi128EEESF_SF_EEENS_6half_tENS5_IJNS4_6LayoutINS5_IJiNS5_IJNSA_ILi2EEEiEEEiEEENS5_IJlNS5_IJSB_SJ_EEElEEEEENSI_INS5_IJNS5_IJNS5_IJNSA_ILi8EEESJ_NSA_ILi4EEEEEEiEEENS5_IJNS5_IJNSA_ILi16EEESJ_SQ_EEEiEEEiEEENS5_IJNS5_IJNS5_IJSF_ST_NSA_ILi2048EEEEEENSA_ILi8192EEEEEENS5_IJNS5_IJSB_NSA_ILi1024EEENSA_ILi32EEEEEElEEElEEEEEEEESH_NS5_IJlSB_lEEENS4_8TiledMMAINS4_8MMA_AtomIJNS4_4SM904GMMA6SPARSE27GMMA_64x128x32_F32F16F16_SSILNS1C_5MajorE0ELS1F_0ELNS1C_7ScaleInE1ELS1G_1ELNS1C_9SparseSelE0EEEEEENSI_INS5_IJSJ_SB_SB_EEENS5_IJSB_NSA_ILi0EEES1L_EEEEENS5_IJNS4_10UnderscoreES1O_S1O_EEEEENS4_13SM90_TMA_LOADENS4_14ComposedLayoutINS4_7SwizzleILi3ELi4ELi3EEENS4_25smem_sparse_ptr_flag_bitsILi2ELi16EEENSI_INS5_IJNS5_IJSB_SP_EEENS5_IJSJ_NSA_ILi64EEEEEEEEENS5_IJNS5_IJS1L_SF_EEESM_EEEEEEEvNS4_8identityES1R_NS1S_IS1U_NS4_18smem_ptr_flag_bitsILi16EEENSI_INS5_IJSP_S1Y_EEENS5_IJS1Y_SB_EEEEEEEvS25_EENS_8epilogue10collective6detail29Sm90TmaWarpSpecializedAdapterINS2E_15DefaultEpilogueIfNS5_IJSB_llEEES2I_NS2D_6thread17LinearCombinationIfLi1EffLNS2J_9ScaleType4KindE0ELNS_15FloatRoundStyleE2EfEENS1_15EpilogueDefaultEEEEEvvEEEEvNT_6ParamsE,"aw",@nobits
	.sectionflags	@""
	.align	16
	.zero		1024


//--------------------- .nv.shared.reserved.0     --------------------------
	.section	.nv.shared.reserved.0,"aw",@nobits
	.weak		__nv_reservedSMEM_offset_0_alias
	.size		__nv_reservedSMEM_offset_0_alias, 0, 0
	.other		__nv_reservedSMEM_offset_0_alias,@"STO_CUDA_RESERVED_SHARED STV_DEFAULT"
__nv_reservedSMEM_offset_0_alias:
	.zero		0


//--------------------- .nv.global                --------------------------
	.section	.nv.global,"aw",@nobits
.nv.global:
	.type		_ZN39_INTERNAL_7595474a_4_k_cu_f99eeece_27874cute1_E,@object
	.size		_ZN39_INTERNAL_7595474a_4_k_cu_f99eeece_27874cute1_E,(_ZN39_INTERNAL_7595474a_4_k_cu_f99eeece_27874cuda3std3__45__cpo6cbeginE - _ZN39_INTERNAL_7595474a_4_k_cu_f99eeece_27874cute1_E)
_ZN39_INTERNAL_7595474a_4_k_cu_f99eeece_27874cute1_E:
	.zero		1
	.type		_ZN39_INTERNAL_7595474a_4_k_cu_f99eeece_27874cuda3std3__45__cpo6cbeginE,@object
	.size		_ZN39_INTERNAL_7595474a_4_k_cu_f99eeece_27874cuda3std3__45__cpo6cbeginE,(_ZN39_INTERNAL_7595474a_4_k_cu_f99eeece_27874cuda3std3__48in_placeE - _ZN39_INTERNAL_7595474a_4_k_cu_f99eeece_27874cuda3std3__45__cpo6cbeginE)
_ZN39_INTERNAL_7595474a_4_k_cu_f99eeece_27874cuda3std3__45__cpo6cbeginE:
	.zero		1
	.type		_ZN39_INTERNAL_7595474a_4_k_cu_f99eeece_27874cuda3std3__48in_placeE,@object
	.size		_ZN39_INTERNAL_7595474a_4_k_cu_f99eeece_27874cuda3std3__48in_placeE,(_ZN39_INTERNAL_7595474a_4_k_cu_f99eeece_27874cuda3std6ranges3__45__cpo9iter_moveE - _ZN39_INTERNAL_7595474a_4_k_cu_f99eeece_27874cuda3std3__48in_placeE)
_ZN39_INTERNAL_7595474a_4_k_cu_f99eeece_27874cuda3std3__48in_placeE:
	.zero		1
	.type		_ZN39_INTERNAL_7595474a_4_k_cu_f99eeece_27874cuda3std6ranges3__45__cpo9iter_moveE,@object
	.size		_ZN39_INTERNAL_7595474a_4_k_cu_f99eeece_27874cuda3std6ranges3__45__cpo9iter_moveE,(_ZN39_INTERNAL_7595474a_4_k_cu_f99eeece_27874cuda3std3__45__cpo5beginE - _ZN39_INTERNAL_7595474a_4_k_cu_f99eeece_27874cuda3std6ranges3__45__cpo9iter_moveE)
_ZN39_INTERNAL_7595474a_4_k_cu_f99eeece_27874cuda3std6ranges3__45__cpo9iter_moveE:
	.zero		1
	.type		_ZN39_INTERNAL_7595474a_4_k_cu_f99eeece_27874cuda3std3__45__cpo5beginE,@object
	.size		_ZN39_INTERNAL_7595474a_4_k_cu_f99eeece_27874cuda3std3__45__cpo5beginE,(_ZN39_INTERNAL_7595474a_4_k_cu_f99eeece_27874cuda3std3__441_GLOBAL__N__7595474a_4_k_cu_f99eeece_27876ignoreE - _ZN39_INTERNAL_7595474a_4_k_cu_f99eeece_27874cuda3std3__45__cpo5beginE)
_ZN39_INTERNAL_7595474a_4_k_cu_f99eeece_27874cuda3std3__45__cpo5beginE:
	.zero		1
	.type		_ZN39_INTERNAL_7595474a_4_k_cu_f99eeece_27874cuda3std3__441_GLOBAL__N__7595474a_4_k_cu_f99eeece_27876ignoreE,@object
	.size		_ZN39_INTERNAL_7595474a_4_k_cu_f99eeece_27874cuda3std3__441_GLOBAL__N__7595474a_4_k_cu_f99eeece_27876ignoreE,(_ZN39_INTERNAL_7595474a_4_k_cu_f99eeece_27874cute7productE - _ZN39_INTERNAL_7595474a_4_k_cu_f99eeece_27874cuda3std3__441_GLOBAL__N__7595474a_4_k_cu_f99eeece_27876ignoreE)
_ZN39_INTERNAL_7595474a_4_k_cu_f99eeece_27874cuda3std3__441_GLOBAL__N__7595474a_4_k_cu_f99eeece_27876ignoreE:
	.zero		1
	.type		_ZN39_INTERNAL_7595474a_4_k_cu_f99eeece_27874cute7productE,@object
	.size		_ZN39_INTERNAL_7595474a_4_k_cu_f99eeece_27874cute7productE,(_ZN39_INTERNAL_7595474a_4_k_cu_f99eeece_27874cuda3std3__45__cpo3endE - _ZN39_INTERNAL_7595474a_4_k_cu_f99eeece_27874cute7productE)
_ZN39_INTERNAL_7595474a_4_k_cu_f99eeece_27874cute7productE:
	.zero		1
	.type		_ZN39_INTERNAL_7595474a_4_k_cu_f99eeece_27874cuda3std3__45__cpo3endE,@object
	.size		_ZN39_INTERNAL_7595474a_4_k_cu_f99eeece_27874cuda3std3__45__cpo3endE,(_ZN39_INTERNAL_7595474a_4_k_cu_f99eeece_27874cuda3std3__419piecewise_constructE - _ZN39_INTERNAL_7595474a_4_k_cu_f99eeece_27874cuda3std3__45__cpo3endE)
_ZN39_INTERNAL_7595474a_4_k_cu_f99eeece_27874cuda3std3__45__cpo3endE:
	.zero		1
	.type		_ZN39_INTERNAL_7595474a_4_k_cu_f99eeece_27874cuda3std3__419piecewise_constructE,@object
	.size		_ZN39_INTERNAL_7595474a_4_k_cu_f99eeece_27874cuda3std3__419piecewise_constructE,(_ZN39_INTERNAL_7595474a_4_k_cu_f99eeece_27874cuda3std3__45__cpo4cendE - _ZN39_INTERNAL_7595474a_4_k_cu_f99eeece_27874cuda3std3__419piecewise_constructE)
_ZN39_INTERNAL_7595474a_4_k_cu_f99eeece_27874cuda3std3__419piecewise_constructE:
	.zero		1
	.type		_ZN39_INTERNAL_7595474a_4_k_cu_f99eeece_27874cuda3std3__45__cpo4cendE,@object
	.size		_ZN39_INTERNAL_7595474a_4_k_cu_f99eeece_27874cuda3std3__45__cpo4cendE,(_ZN39_INTERNAL_7595474a_4_k_cu_f99eeece_27874cuda3std6ranges3__45__cpo4swapE - _ZN39_INTERNAL_7595474a_4_k_cu_f99eeece_27874cuda3std3__45__cpo4cendE)
_ZN39_INTERNAL_7595474a_4_k_cu_f99eeece_27874cuda3std3__45__cpo4cendE:
	.zero		1
	.type		_ZN39_INTERNAL_7595474a_4_k_cu_f99eeece_27874cuda3std6ranges3__45__cpo4swapE,@object
	.size		_ZN39_INTERNAL_7595474a_4_k_cu_f99eeece_27874cuda3std6ranges3__45__cpo4swapE,(.L_7 - _ZN39_INTERNAL_7595474a_4_k_cu_f99eeece_27874cuda3std6ranges3__45__cpo4swapE)
_ZN39_INTERNAL_7595474a_4_k_cu_f99eeece_27874cuda3std6ranges3__45__cpo4swapE:
	.zero		1
.L_7:


//--------------------- .nv.constant0._ZN7cutlass13device_kernelINS_4gemm6kernel13GemmUniversalIN4cute5tupleIJiiiiEEENS1_10collective13CollectiveMmaINS1_40MainloopSm90TmaGmmaWarpSpecializedSparseILi4ENS5_IJNS4_1CILi1EEESB_SB_EEENS1_35KernelTmaWarpSpecializedCooperativeEEENS5_IJNSA_ILi128EEESF_SF_EEENS_6half_tENS5_IJNS4_6LayoutINS5_IJiNS5_IJNSA_ILi2EEEiEEEiEEENS5_IJlNS5_IJSB_SJ_EEElEEEEENSI_INS5_IJNS5_IJNS5_IJNSA_ILi8EEESJ_NSA_ILi4EEEEEEiEEENS5_IJNS5_IJNSA_ILi16EEESJ_SQ_EEEiEEEiEEENS5_IJNS5_IJNS5_IJSF_ST_NSA_ILi2048EEEEEENSA_ILi8192EEEEEENS5_IJNS5_IJSB_NSA_ILi1024EEENSA_ILi32EEEEEElEEElEEEEEEEESH_NS5_IJlSB_lEEENS4_8TiledMMAINS4_8MMA_AtomIJNS4_4SM904GMMA6SPARSE27GMMA_64x128x32_F32F16F16_SSILNS1C_5MajorE0ELS1F_0ELNS1C_7ScaleInE1ELS1G_1ELNS1C_9SparseSelE0EEEEEENSI_INS5_IJSJ_SB_SB_EEENS5_IJSB_NSA_ILi0EEES1L_EEEEENS5_IJNS4_10UnderscoreES1O_S1O_EEEEENS4_13SM90_TMA_LOADENS4_14ComposedLayoutINS4_7SwizzleILi3ELi4ELi3EEENS4_25smem_sparse_ptr_flag_bitsILi2ELi16EEENSI_INS5_IJNS5_IJSB_SP_EEENS5_IJSJ_NSA_ILi64EEEEEEEEENS5_IJNS5_IJS1L_SF_EEESM_EEEEEEEvNS4_8identityES1R_NS1S_IS1U_NS4_18smem_ptr_flag_bitsILi16EEENSI_INS5_IJSP_S1Y_EEENS5_IJS1Y_SB_EEEEEEEvS25_EENS_8epilogue10collective6detail29Sm90TmaWarpSpecializedAdapterINS2E_15DefaultEpilogueIfNS5_IJSB_llEEES2I_NS2D_6thread17LinearCombinationIfLi1EffLNS2J_9ScaleType4KindE0ELNS_15FloatRoundStyleE2EfEENS1_15EpilogueDefaultEEEEEvvEEEEvNT_6ParamsE --------------------------
	.section	.nv.constant0._ZN7cutlass13device_kernelINS_4gemm6kernel13GemmUniversalIN4cute5tupleIJiiiiEEENS1_10collective13CollectiveMmaINS1_40MainloopSm90TmaGmmaWarpSpecializedSparseILi4ENS5_IJNS4_1CILi1EEESB_SB_EEENS1_35KernelTmaWarpSpecializedCooperativeEEENS5_IJNSA_ILi128EEESF_SF_EEENS_6half_tENS5_IJNS4_6LayoutINS5_IJiNS5_IJNSA_ILi2EEEiEEEiEEENS5_IJlNS5_IJSB_SJ_EEElEEEEENSI_INS5_IJNS5_IJNS5_IJNSA_ILi8EEESJ_NSA_ILi4EEEEEEiEEENS5_IJNS5_IJNSA_ILi16EEESJ_SQ_EEEiEEEiEEENS5_IJNS5_IJNS5_IJSF_ST_NSA_ILi2048EEEEEENSA_ILi8192EEEEEENS5_IJNS5_IJSB_NSA_ILi1024EEENSA_ILi32EEEEEElEEElEEEEEEEESH_NS5_IJlSB_lEEENS4_8TiledMMAINS4_8MMA_AtomIJNS4_4SM904GMMA6SPARSE27GMMA_64x128x32_F32F16F16_SSILNS1C_5MajorE0ELS1F_0ELNS1C_7ScaleInE1ELS1G_1ELNS1C_9SparseSelE0EEEEEENSI_INS5_IJSJ_SB_SB_EEENS5_IJSB_NSA_ILi0EEES1L_EEEEENS5_IJNS4_10UnderscoreES1O_S1O_EEEEENS4_13SM90_TMA_LOADENS4_14ComposedLayoutINS4_7SwizzleILi3ELi4ELi3EEENS4_25smem_sparse_ptr_flag_bitsILi2ELi16EEENSI_INS5_IJNS5_IJSB_SP_EEENS5_IJSJ_NSA_ILi64EEEEEEEEENS5_IJNS5_IJS1L_SF_EEESM_EEEEEEEvNS4_8identityES1R_NS1S_IS1U_NS4_18smem_ptr_flag_bitsILi16EEENSI_INS5_IJSP_S1Y_EEENS5_IJS1Y_SB_EEEEEEEvS25_EENS_8epilogue10collective6detail29Sm90TmaWarpSpecializedAdapterINS2E_15DefaultEpilogueIfNS5_IJSB_llEEES2I_NS2D_6thread17LinearCombinationIfLi1EffLNS2J_9ScaleType4KindE0ELNS_15FloatRoundStyleE2EfEENS1_15EpilogueDefaultEEEEEvvEEEEvNT_6ParamsE,"a",@progbits
	.sectionflags	@""
	.align	4
.nv.constant0._ZN7cutlass13device_kernelINS_4gemm6kernel13GemmUniversalIN4cute5tupleIJiiiiEEENS1_10collective13CollectiveMmaINS1_40MainloopSm90TmaGmmaWarpSpecializedSparseILi4ENS5_IJNS4_1CILi1EEESB_SB_EEENS1_35KernelTmaWarpSpecializedCooperativeEEENS5_IJNSA_ILi128EEESF_SF_EEENS_6half_tENS5_IJNS4_6LayoutINS5_IJiNS5_IJNSA_ILi2EEEiEEEiEEENS5_IJlNS5_IJSB_SJ_EEElEEEEENSI_INS5_IJNS5_IJNS5_IJNSA_ILi8EEESJ_NSA_ILi4EEEEEEiEEENS5_IJNS5_IJNSA_ILi16EEESJ_SQ_EEEiEEEiEEENS5_IJNS5_IJNS5_IJSF_ST_NSA_ILi2048EEEEEENSA_ILi8192EEEEEENS5_IJNS5_IJSB_NSA_ILi1024EEENSA_ILi32EEEEEElEEElEEEEEEEESH_NS5_IJlSB_lEEENS4_8TiledMMAINS4_8MMA_AtomIJNS4_4SM904GMMA6SPARSE27GMMA_64x128x32_F32F16F16_SSILNS1C_5MajorE0ELS1F_0ELNS1C_7ScaleInE1ELS1G_1ELNS1C_9SparseSelE0EEEEEENSI_INS5_IJSJ_SB_SB_EEENS5_IJSB_NSA_ILi0EEES1L_EEEEENS5_IJNS4_10UnderscoreES1O_S1O_EEEEENS4_13SM90_TMA_LOADENS4_14ComposedLayoutINS4_7SwizzleILi3ELi4ELi3EEENS4_25smem_sparse_ptr_flag_bitsILi2ELi16EEENSI_INS5_IJNS5_IJSB_SP_EEENS5_IJSJ_NSA_ILi64EEEEEEEEENS5_IJNS5_IJS1L_SF_EEESM_EEEEEEEvNS4_8identityES1R_NS1S_IS1U_NS4_18smem_ptr_flag_bitsILi16EEENSI_INS5_IJSP_S1Y_EEENS5_IJS1Y_SB_EEEEEEEvS25_EENS_8epilogue10collective6detail29Sm90TmaWarpSpecializedAdapterINS2E_15DefaultEpilogueIfNS5_IJSB_llEEES2I_NS2D_6thread17LinearCombinationIfLi1EffLNS2J_9ScaleType4KindE0ELNS_15FloatRoundStyleE2EfEENS1_15EpilogueDefaultEEEEEvvEEEEvNT_6ParamsE:
	.zero		1920


//--------------------- SYMBOLS --------------------------

	.type		.nv.reservedSmem.offset0,@object
	.size		.nv.reservedSmem.offset0,0x4
